def gluon_wgmma(
    a_ptr,
    b_ptr,
    c_ptr,
    M,
    N,
    K,
    stride_am,
    stride_bk,
    stride_cm,
    BLOCK_M: gl.constexpr,
    BLOCK_N: gl.constexpr,
    BLOCK_K: gl.constexpr,
    DTYPE: gl.constexpr,
    A_LAYOUT: gl.constexpr,
    B_LAYOUT: gl.constexpr,
    C_LAYOUT: gl.constexpr,
    B_SHAPE: gl.constexpr,
    TRANS_B: gl.constexpr,
    NUM_BUFFERS: gl.constexpr,
    NUM_WARPS: gl.constexpr,
):
    a_desc = tma.make_tensor_descriptor(
        a_ptr, [M, K], [stride_am, 1], [BLOCK_M, BLOCK_K], A_LAYOUT
    )
    b_desc = tma.make_tensor_descriptor(
        b_ptr,
        [N, K] if TRANS_B else [K, N],
        [stride_bk, 1],
        B_SHAPE,
        B_LAYOUT,
    )
    c_desc = tma.make_tensor_descriptor(
        c_ptr, [M, N], [stride_cm, 1], [BLOCK_M, BLOCK_N], C_LAYOUT
    )

    a_bufs = gl.allocate_shared_memory(
        DTYPE, [NUM_BUFFERS, BLOCK_M, BLOCK_K], A_LAYOUT
    )
    b_bufs = gl.allocate_shared_memory(DTYPE, [NUM_BUFFERS] + B_SHAPE, B_LAYOUT)

    pid_m = gl.program_id(0)
    pid_n = gl.program_id(1)
    off_m = pid_m * BLOCK_M
    off_n = pid_n * BLOCK_N

    mma_layout: gl.constexpr = pick_wgmma_layout(DTYPE, BLOCK_M, BLOCK_N, NUM_WARPS)
    acc = warpgroup_mma_init(
        gl.zeros((BLOCK_M, BLOCK_N), dtype=gl.float32, layout=mma_layout)
    )

    bars = gl.allocate_shared_memory(
        gl.int64, [NUM_BUFFERS, 1], mbarrier.MBarrierLayout()
    )
    for i in gl.static_range(NUM_BUFFERS):
        mbarrier.init(bars.index(i), count=1)
    idx = 0
    phase = 0

    for k in range(0, K, BLOCK_K):
        a = a_bufs.index(idx)
        b = b_bufs.index(idx)
        bar = bars.index(idx)
        mbarrier.expect(bar, a_desc.block_type.nbytes + b_desc.block_type.nbytes)
        tma.async_copy_global_to_shared(a_desc, [off_m, k], bar, a)
        tma.async_copy_global_to_shared(
            b_desc, [off_n, k] if TRANS_B else [k, off_n], bar, b
        )
        mbarrier.wait(bar, phase=phase)

        if TRANS_B:
            b = b.permute((1, 0))
        acc = warpgroup_mma_wait(num_outstanding=0, deps=(acc,))
        acc = warpgroup_mma(a, b, acc, is_async=True)

        idx += 1
        if idx == NUM_BUFFERS:
            idx = 0
            phase ^= 1

    acc = warpgroup_mma_wait(num_outstanding=0, deps=(acc,))
    for i in gl.static_range(NUM_BUFFERS):
        mbarrier.invalidate(bars.index(i))

    c_smem = gl.allocate_shared_memory(DTYPE, [BLOCK_M, BLOCK_N], C_LAYOUT)
    c_smem.store(acc.to(DTYPE))
    fence_async_shared()
    tma.async_copy_shared_to_global(c_desc, [off_m, off_n], c_smem)
    tma.store_wait(pendings=0)

# config = {"BLOCK_K": 64, "BLOCK_M": 64, "BLOCK_N": 256, "arch": "sm_90", "dtype": "fp8e4m3", "num_buffers": 4, "num_warps": 4, "trans_b": 1}
# arch = sm_90


// ===== COMPILED SASS (sm_90a) =====

	.target	sm_90a

	.elftype	@"ET_EXEC"


//--------------------- .note.nv.tkinfo           --------------------------
	.section	.note.nv.tkinfo,"",@"SHT_NOTE"
	.sectionflags	@"SHF_NOTE_NV_TKINFO"
	.tkinfo
        /*0018*/ 	.word	0x00000002
        /*0030*/ 	.string	""
        /*0030*/ 	.string	"ptxas"
        /*0030*/ 	.string	"Cuda compilation tools, release 13.0, V13.0.88"
        /*0030*/ 	.string	"Build cuda_13.0.r13.0/compiler.36424714_0"
        /*0030*/ 	.string	"-v  -suppress-debug-info  -lineinfo  -arch sm_90a "



//--------------------- .note.nv.cuinfo           --------------------------
	.section	.note.nv.cuinfo,"",@"SHT_NOTE"
	.sectionflags	@"SHF_NOTE_NV_CUINFO"
        /*0018*/ 	.short	0x0002
        /*001a*/ 	.short	0x005a
        /*001c*/ 	.short	0x0082
	.zero		2


//--------------------- .nv.info                  --------------------------
	.section	.nv.info,"",@"SHT_CUDA_INFO"
	.align	4


	//----- nvinfo : EIATTR_REGCOUNT
	.align		4
        /*0000*/ 	.byte	0x04, 0x2f
        /*0002*/ 	.short	(.L_1 - .L_0)
	.align		4
.L_0:
        /*0004*/ 	.word	index@(gluon_wgmma)
        /*0008*/ 	.word	0x0000009a


	//----- nvinfo : EIATTR_FRAME_SIZE
	.align		4
.L_1:
        /*000c*/ 	.byte	0x04, 0x11
        /*000e*/ 	.short	(.L_3 - .L_2)
	.align		4
.L_2:
        /*0010*/ 	.word	index@(gluon_wgmma)
        /*0014*/ 	.word	0x00000000


	//----- nvinfo : EIATTR_MIN_STACK_SIZE
	.align		4
.L_3:
        /*0018*/ 	.byte	0x04, 0x12
        /*001a*/ 	.short	(.L_5 - .L_4)
	.align		4
.L_4:
        /*001c*/ 	.word	index@(gluon_wgmma)
        /*0020*/ 	.word	0x00000000
.L_5:


//--------------------- .nv.compat                --------------------------
	.section	.nv.compat,"",@"SHT_CUDA_COMPAT_INFO"
	.align	4
        /*0000*/ 	.byte	0x02, 0x09, 0x01, 0x00, 0x02, 0x02, 0x04, 0x00, 0x02, 0x05, 0x05, 0x00, 0x03, 0x07, 0x01, 0x01
        /*0010*/ 	.byte	0x02, 0x03, 0x03, 0x00, 0x02, 0x06, 0x01, 0x00, 0x04, 0x0b, 0x08, 0x00, 0x00, 0x00, 0x00, 0x00
        /*0020*/ 	.byte	0x00, 0x00, 0x00, 0x00


//--------------------- .nv.info.gluon_wgmma      --------------------------
	.section	.nv.info.gluon_wgmma,"",@"SHT_CUDA_INFO"
	.sectionflags	@""
	.align	4


	//----- nvinfo : EIATTR_CUDA_API_VERSION
	.align		4
        /*0000*/ 	.byte	0x04, 0x37
        /*0002*/ 	.short	(.L_7 - .L_6)
.L_6:
        /*0004*/ 	.word	0x00000082


	//----- nvinfo : EIATTR_KPARAM_INFO
	.align		4
.L_7:
        /*0008*/ 	.byte	0x04, 0x17
        /*000a*/ 	.short	(.L_9 - .L_8)
.L_8:
        /*000c*/ 	.word	0x00000000
        /*0010*/ 	.short	0x000a
        /*0012*/ 	.short	0x0048
        /*0014*/ 	.byte	0x00, 0xf4, 0x21, 0x00


	//----- nvinfo : EIATTR_KPARAM_INFO
	.align		4
.L_9:
        /*0018*/ 	.byte	0x04, 0x17
        /*001a*/ 	.short	(.L_11 - .L_10)
.L_10:
        /*001c*/ 	.word	0x00000000
        /*0020*/ 	.short	0x0009
        /*0022*/ 	.short	0x0040
        /*0024*/ 	.byte	0x00, 0xf4, 0x21, 0x00


	//----- nvinfo : EIATTR_KPARAM_INFO
	.align		4
.L_11:
        /*0028*/ 	.byte	0x04, 0x17
        /*002a*/ 	.short	(.L_13 - .L_12)
.L_12:
        /*002c*/ 	.word	0x00000000
        /*0030*/ 	.short	0x0008
        /*0032*/ 	.short	0x0038
        /*0034*/ 	.byte	0x00, 0xf0, 0x21, 0x00


	//----- nvinfo : EIATTR_KPARAM_INFO
	.align		4
.L_13:
        /*0038*/ 	.byte	0x04, 0x17
        /*003a*/ 	.short	(.L_15 - .L_14)
.L_14:
        /*003c*/ 	.word	0x00000000
        /*0040*/ 	.short	0x0007
        /*0042*/ 	.short	0x0030
        /*0044*/ 	.byte	0x00, 0xf0, 0x21, 0x00


	//----- nvinfo : EIATTR_KPARAM_INFO
	.align		4
.L_15:
        /*0048*/ 	.byte	0x04, 0x17
        /*004a*/ 	.short	(.L_17 - .L_16)
.L_16:
        /*004c*/ 	.word	0x00000000
        /*0050*/ 	.short	0x0006
        /*0052*/ 	.short	0x0028
        /*0054*/ 	.byte	0x00, 0xf0, 0x21, 0x00


	//----- nvinfo : EIATTR_KPARAM_INFO
	.align		4
.L_17:
        /*0058*/ 	.byte	0x04, 0x17
        /*005a*/ 	.short	(.L_19 - .L_18)
.L_18:
        /*005c*/ 	.word	0x00000000
        /*0060*/ 	.short	0x0005
        /*0062*/ 	.short	0x0020
        /*0064*/ 	.byte	0x00, 0xf0, 0x11, 0x00


	//----- nvinfo : EIATTR_KPARAM_INFO
	.align		4
.L_19:
        /*0068*/ 	.byte	0x04, 0x17
        /*006a*/ 	.short	(.L_21 - .L_20)
.L_20:
        /*006c*/ 	.word	0x00000000
        /*0070*/ 	.short	0x0004
        /*0072*/ 	.short	0x001c
        /*0074*/ 	.byte	0x00, 0xf0, 0x11, 0x00


	//----- nvinfo : EIATTR_KPARAM_INFO
	.align		4
.L_21:
        /*0078*/ 	.byte	0x04, 0x17
        /*007a*/ 	.short	(.L_23 - .L_22)
.L_22:
        /*007c*/ 	.word	0x00000000
        /*0080*/ 	.short	0x0003
        /*0082*/ 	.short	0x0018
        /*0084*/ 	.byte	0x00, 0xf0, 0x11, 0x00


	//----- nvinfo : EIATTR_KPARAM_INFO
	.align		4
.L_23:
        /*0088*/ 	.byte	0x04, 0x17
        /*008a*/ 	.short	(.L_25 - .L_24)
.L_24:
        /*008c*/ 	.word	0x00000000
        /*0090*/ 	.short	0x0002
        /*0092*/ 	.short	0x0010
        /*0094*/ 	.byte	0x00, 0xf4, 0x21, 0x00


	//----- nvinfo : EIATTR_KPARAM_INFO
	.align		4
.L_25:
        /*0098*/ 	.byte	0x04, 0x17
        /*009a*/ 	.short	(.L_27 - .L_26)
.L_26:
        /*009c*/ 	.word	0x00000000
        /*00a0*/ 	.short	0x0001
        /*00a2*/ 	.short	0x0008
        /*00a4*/ 	.byte	0x00, 0xf4, 0x21, 0x00


	//----- nvinfo : EIATTR_KPARAM_INFO
	.align		4
.L_27:
        /*00a8*/ 	.byte	0x04, 0x17
        /*00aa*/ 	.short	(.L_29 - .L_28)
.L_28:
        /*00ac*/ 	.word	0x00000000
        /*00b0*/ 	.short	0x0000
        /*00b2*/ 	.short	0x0000
        /*00b4*/ 	.byte	0x00, 0xf4, 0x21, 0x00


	//----- nvinfo : EIATTR_SPARSE_MMA_MASK
	.align		4
.L_29:
        /*00b8*/ 	.byte	0x03, 0x50
        /*00ba*/ 	.short	0x0000


	//----- nvinfo : EIATTR_MAXREG_COUNT
	.align		4
        /*00bc*/ 	.byte	0x03, 0x1b
        /*00be*/ 	.short	0x00ff


	//----- nvinfo : EIATTR_NUM_BARRIERS
	.align		4
        /*00c0*/ 	.byte	0x02, 0x4c
        /*00c2*/ 	.byte	0x01
	.zero		1


	//----- nvinfo : EIATTR_MERCURY_ISA_VERSION
	.align		4
        /*00c4*/ 	.byte	0x03, 0x5f
        /*00c6*/ 	.short	0x0101


	//----- nvinfo : EIATTR_INT_WARP_WIDE_INSTR_OFFSETS
	.align		4
        /*00c8*/ 	.byte	0x04, 0x31
        /*00ca*/ 	.short	(.L_31 - .L_30)


	//   ....[0]....
.L_30:
        /*00cc*/ 	.word	0x00001590


	//   ....[1]....
        /*00d0*/ 	.word	0x000015b0


	//   ....[2]....
        /*00d4*/ 	.word	0x000015c0


	//   ....[3]....
        /*00d8*/ 	.word	0x000015d0


	//   ....[4]....
        /*00dc*/ 	.word	0x000016e0


	//   ....[5]....
        /*00e0*/ 	.word	0x00001cd0


	//   ....[6]....
        /*00e4*/ 	.word	0x00001ce0


	//   ....[7]....
        /*00e8*/ 	.word	0x00001d60


	//   ....[8]....
        /*00ec*/ 	.word	0x00001d70


	//   ....[9]....
        /*00f0*/ 	.word	0x00002220


	//   ....[10]....
        /*00f4*/ 	.word	0x00002240


	//----- nvinfo : EIATTR_COOP_GROUP_MASK_REGIDS
	.align		4
.L_31:
        /*00f8*/ 	.byte	0x04, 0x29
        /*00fa*/ 	.short	(.L_33 - .L_32)


	//   ....[0]....
.L_32:
        /*00fc*/ 	.word	0xffffffff


	//   ....[1]....
        /*0100*/ 	.word	0xffffffff


	//   ....[2]....
        /*0104*/ 	.word	0xffffffff


	//----- nvinfo : EIATTR_COOP_GROUP_INSTR_OFFSETS
	.align		4
.L_33:
        /*0108*/ 	.byte	0x04, 0x28
        /*010a*/ 	.short	(.L_35 - .L_34)


	//   ....[0]....
.L_34:
        /*010c*/ 	.word	0x00000140


	//   ....[1]....
        /*0110*/ 	.word	0x000006e0


	//   ....[2]....
        /*0114*/ 	.word	0x00000cb0


	//----- nvinfo : EIATTR_MBARRIER_INSTR_OFFSETS
	.align		4
.L_35:
        /*0118*/ 	.byte	0x04, 0x39
        /*011a*/ 	.short	(.L_37 - .L_36)


	//   ....[0]....
.L_36:
        /*011c*/ 	.word	0x00001730
        /*0120*/ 	.word	0x000000ff
        /*0124*/ 	.word	0x00014000
        /*0128*/ 	.short	0x0100
        /*012a*/ 	.byte	0x14
	.zero		1


	//   ....[1]....
        /*012c*/ 	.word	0x00001750
        /*0130*/ 	.word	0x000000ff
        /*0134*/ 	.word	0x00014008
        /*0138*/ 	.short	0x0100
        /*013a*/ 	.byte	0x14
	.zero		1


	//   ....[2]....
        /*013c*/ 	.word	0x00001780
        /*0140*/ 	.word	0x000000ff
        /*0144*/ 	.word	0x00014010
        /*0148*/ 	.short	0x0100
        /*014a*/ 	.byte	0x14
	.zero		1


	//   ....[3]....
        /*014c*/ 	.word	0x000017a0
        /*0150*/ 	.word	0x000000ff
        /*0154*/ 	.word	0x00014018
        /*0158*/ 	.short	0x0100
        /*015a*/ 	.byte	0x14
	.zero		1


	//   ....[4]....
        /*015c*/ 	.word	0x00001e40
        /*0160*/ 	.word	0x000000ff
        /*0164*/ 	.word	0x00014000
        /*0168*/ 	.short	0x010a
        /*016a*/ 	.byte	0x20
	.zero		1


	//   ....[5]....
        /*016c*/ 	.word	0x000020f0
        /*0170*/ 	.word	0x000000ff
        /*0174*/ 	.word	0x00014000
        /*0178*/ 	.short	0x0108
        /*017a*/ 	.byte	0x14
	.zero		1


	//   ....[6]....
        /*017c*/ 	.word	0x000021d0
        /*0180*/ 	.word	0x000000ff
        /*0184*/ 	.word	0x00014008
        /*0188*/ 	.short	0x0108
        /*018a*/ 	.byte	0x14
	.zero		1


	//   ....[7]....
        /*018c*/ 	.word	0x000022f0
        /*0190*/ 	.word	0x000000ff
        /*0194*/ 	.word	0x00014010
        /*0198*/ 	.short	0x0108
        /*019a*/ 	.byte	0x14
	.zero		1


	//   ....[8]....
        /*019c*/ 	.word	0x000023d0
        /*01a0*/ 	.word	0x000000ff
        /*01a4*/ 	.word	0x00014018
        /*01a8*/ 	.short	0x0108
        /*01aa*/ 	.byte	0x14
	.zero		1


	//   ....[9]....
        /*01ac*/ 	.word	0x00002a70
        /*01b0*/ 	.word	0x000000ff
        /*01b4*/ 	.word	0x00014000
        /*01b8*/ 	.short	0x010a
        /*01ba*/ 	.byte	0x20
	.zero		1


	//----- nvinfo : EIATTR_NUM_MBARRIERS
	.align		4
.L_37:
        /*01bc*/ 	.byte	0x03, 0x38
        /*01be*/ 	.short	0x0004


	//----- nvinfo : EIATTR_EXIT_INSTR_OFFSETS
	.align		4
        /*01c0*/ 	.byte	0x04, 0x1c
        /*01c2*/ 	.short	(.L_39 - .L_38)


	//   ....[0]....
.L_38:
        /*01c4*/ 	.word	0x00002a60


	//----- nvinfo : EIATTR_REQNTID
	.align		4
.L_39:
        /*01c8*/ 	.byte	0x04, 0x10
        /*01ca*/ 	.short	(.L_41 - .L_40)
.L_40:
        /*01cc*/ 	.word	0x00000080
        /*01d0*/ 	.word	0x00000001
        /*01d4*/ 	.word	0x00000001


	//----- nvinfo : EIATTR_CRS_STACK_SIZE
	.align		4
.L_41:
        /*01d8*/ 	.byte	0x04, 0x1e
        /*01da*/ 	.short	(.L_43 - .L_42)
.L_42:
        /*01dc*/ 	.word	0x00000000


	//----- nvinfo : EIATTR_CBANK_PARAM_SIZE
	.align		4
.L_43:
        /*01e0*/ 	.byte	0x03, 0x19
        /*01e2*/ 	.short	0x0050


	//----- nvinfo : EIATTR_PARAM_CBANK
	.align		4
        /*01e4*/ 	.byte	0x04, 0x0a
        /*01e6*/ 	.short	(.L_45 - .L_44)
	.align		4
.L_44:
        /*01e8*/ 	.word	index@(.nv.constant0.gluon_wgmma)
        /*01ec*/ 	.short	0x0210
        /*01ee*/ 	.short	0x0050


	//----- nvinfo : EIATTR_SW_WAR
	.align		4
.L_45:
        /*01f0*/ 	.byte	0x04, 0x36
        /*01f2*/ 	.short	(.L_47 - .L_46)
.L_46:
        /*01f4*/ 	.word	0x00000008
.L_47:


//--------------------- .nv.callgraph             --------------------------
	.section	.nv.callgraph,"",@"SHT_CUDA_CALLGRAPH"
	.align	4
	.sectionentsize	8
	.align		4
        /*0000*/ 	.word	0x00000000
	.align		4
        /*0004*/ 	.word	0xffffffff
	.align		4
        /*0008*/ 	.word	0x00000000
	.align		4
        /*000c*/ 	.word	0xfffffffe
	.align		4
        /*0010*/ 	.word	0x00000000
	.align		4
        /*0014*/ 	.word	0xfffffffd
	.align		4
        /*0018*/ 	.word	0x00000000
	.align		4
        /*001c*/ 	.word	0xfffffffc


//--------------------- .text.gluon_wgmma         --------------------------
	.section	.text.gluon_wgmma,"ax",@progbits
	.align	128
        .global         gluon_wgmma
        .type           gluon_wgmma,@function
        .size           gluon_wgmma,(.L_x_53 - gluon_wgmma)
        .other          gluon_wgmma,@"STO_CUDA_ENTRY STV_DEFAULT"
gluon_wgmma:
.text.gluon_wgmma:
[----:B------:R-:W-:Y:S01]  /*0000*/  LDC R1, c[0x0][0x28] ;  /* 0x00000a00ff017b82 */ /* 0x000fe20000000800 */
[----:B------:R-:W1:Y:S07]  /*0010*/  S2R R0, SR_TID.X ;  /* 0x0000000000007919 */ /* 0x000e6e0000002100 */
[----:B------:R-:W2:Y:S01]  /*0020*/  S2UR UR4, SR_CgaCtaId ;  /* 0x00000000000479c3 */ /* 0x000ea20000008800 */
[----:B------:R-:W-:Y:S01]  /*0030*/  UMOV UR20, 0x400 ;  /* 0x0000040000147882 */ /* 0x000fe20000000000 */
[----:B------:R-:W-:Y:S01]  /*0040*/  ULDC UR6, c[0x0][0xc] ;  /* 0x0000030000067ab9 */ /* 0x000fe20000000800 */
[----:B------:R-:W-:Y:S01]  /*0050*/  ULDC.64 UR26, c[0x0][0x250] ;  /* 0x00009400001a7ab9 */ /* 0x000fe20000000a00 */
[----:B------:R-:W-:Y:S04]  /*0060*/  BSSY B0, `(.L_x_0) ;  /* 0x000001e000007945 */ /* 0x000fe80003800000 */
[----:B------:R-:W3:Y:S08]  /*0070*/  LDC R12, c[0x0][0x230] ;  /* 0x00008c00ff0c7b82 */ /* 0x000ef00000000800 */
[----:B------:R-:W-:Y:S08]  /*0080*/  S2UR UR31, SR_CTAID.Y ;  /* 0x00000000001f79c3 */ /* 0x000ff00000002600 */
[----:B------:R-:W4:Y:S01]  /*0090*/  S2UR UR5, SR_CTAID.Z ;  /* 0x00000000000579c3 */ /* 0x000f220000002700 */
[----:B--2---:R-:W-:-:S03]  /*00a0*/  ULEA UR20, UR4, UR20, 0x18 ;  /* 0x0000001404147291 */ /* 0x004fc6000f8ec03f */
[----:B------:R-:W-:Y:S01]  /*00b0*/  ULDC UR4, c[0x0][0x10] ;  /* 0x0000040000047ab9 */ /* 0x000fe20000000800 */
[----:B-1----:R-:W-:-:S03]  /*00c0*/  LOP3.LUT R7, R0, 0x7f, RZ, 0xc0, !PT ;  /* 0x0000007f00077812 */ /* 0x002fc600078ec0ff */
[----:B------:R-:W1:Y:S01]  /*00d0*/  S2UR UR30, SR_CTAID.X ;  /* 0x00000000001e79c3 */ /* 0x000e620000002500 */
[----:B---3--:R-:W-:Y:S01]  /*00e0*/  VIADD R5, R12, 0xffffffff ;  /* 0xffffffff0c057836 */ /* 0x008fe20000000000 */
[C---:B------:R-:W-:Y:S02]  /*00f0*/  ISETP.GE.U32.AND P0, PT, R7.reuse, 0x20, PT ;  /* 0x000000200700780c */ /* 0x040fe40003f06070 */
[C---:B------:R-:W-:Y:S02]  /*0100*/  ISETP.NE.U32.AND P2, PT, R7.reuse, RZ, PT ;  /* 0x000000ff0700720c */ /* 0x040fe40003f45070 */
[----:B------:R-:W-:Y:S02]  /*0110*/  LEA R4, R7, UR20, 0x2 ;  /* 0x0000001407047c11 */ /* 0x000fe4000f8e10ff */
[----:B------:R-:W2:Y:S07]  /*0120*/  LDC R6, c[0x0][0x228] ;  /* 0x00008a00ff067b82 */ /* 0x000eae0000000800 */
[----:B------:R3:W-:Y:S01]  /*0130*/  @!P0 STS [R4], RZ ;  /* 0x000000ff04008388 */ /* 0x0007e20000000800 */
[----:B------:R-:W-:-:S03]  /*0140*/  NOP ;  /* 0x0000000000007918 */ /* 0x000fc60000000000 */
[----:B------:R3:W-:Y:S01]  /*0150*/  @!P2 STS [UR20+0x20], R5 ;  /* 0x00002005ff00a988 */ /* 0x0007e20008000814 */
[----:B----4-:R-:W-:-:S04]  /*0160*/  UIMAD UR4, UR5, UR4, UR31 ;  /* 0x00000004050472a4 */ /* 0x010fc8000f8e021f */
[----:B-1----:R-:W-:-:S04]  /*0170*/  UIMAD UR4, UR4, UR6, UR30 ;  /* 0x00000006040472a4 */ /* 0x002fc8000f8e021e */
[----:B------:R-:W-:Y:S01]  /*0180*/  UIMAD UR5, UR4, 0x180, URZ ;  /* 0x00000180040578a4 */ /* 0x000fe2000f8e023f */
[----:B--2---:R-:W-:Y:S02]  /*0190*/  VIADD R6, R6, 0xffffffff ;  /* 0xffffffff06067836 */ /* 0x004fe40000000000 */
[----:B------:R-:W-:Y:S01]  /*01a0*/  UMOV UR4, URZ ;  /* 0x0000003f00047c82 */ /* 0x000fe20008000000 */
[----:B------:R-:W-:-:S04]  /*01b0*/  UIADD3 UR22, UP0, UR5, UR26, URZ ;  /* 0x0000001a05167290 */ /* 0x000fc8000ff1e03f */
[----:B------:R-:W-:Y:S01]  /*01c0*/  ULEA.HI.X.SX32 UR23, UR5, UR27, 0x1, UP0 ;  /* 0x0000001b05177291 */ /* 0x000fe200080f0e3f */
[----:B---3--:R-:W-:Y:S11]  /*01d0*/  @P2 BRA `(.L_x_1) ;  /* 0x0000000000182947 */ /* 0x008ff60003800000 */
[----:B------:R-:W1:Y:S01]  /*01e0*/  LDS R2, [UR20+0x8] ;  /* 0x00000814ff027984 */ /* 0x000e620008000800 */
[----:B------:R-:W2:Y:S01]  /*01f0*/  LDC.64 R8, c[0x0][0x210] ;  /* 0x00008400ff087b82 */ /* 0x000ea20000000a00 */
[----:B------:R-:W-:Y:S02]  /*0200*/  IMAD.MOV.U32 R3, RZ, RZ, 0x70 ;  /* 0x00000070ff037424 */ /* 0x000fe400078e00ff */
[----:B--2---:R2:W-:Y:S03]  /*0210*/  STS.64 [UR20], R8 ;  /* 0x00000008ff007988 */ /* 0x0045e60008000a14 */
[----:B-1----:R-:W-:-:S05]  /*0220*/  LOP3.LUT R2, R2, 0x10, R3, 0xd8, !PT ;  /* 0x0000001002027812 */ /* 0x002fca00078ed803 */
[----:B------:R2:W-:Y:S02]  /*0230*/  STS [UR20+0x8], R2 ;  /* 0x00000802ff007988 */ /* 0x0005e40008000814 */
.L_x_1:
[----:B------:R-:W-:Y:S05]  /*0240*/  BSYNC B0 ;  /* 0x0000000000007941 */ /* 0x000fea0003800000 */
.L_x_0:
[----:B------:R-:W-:Y:S04]  /*0250*/  BSSY B0, `(.L_x_2) ;  /* 0x000000a000007945 */ /* 0x000fe80003800000 */
[----:B------:R-:W-:Y:S05]  /*0260*/  @P2 BRA `(.L_x_3) ;  /* 0x0000000000202947 */ /* 0x000fea0003800000 */
[----:B--2---:R-:W1:Y:S01]  /*0270*/  LDS R2, [UR20+0x34] ;  /* 0x00003414ff027984 */ /* 0x004e620008000800 */
[----:B------:R-:W-:Y:S02]  /*0280*/  IMAD.MOV.U32 R3, RZ, RZ, 0x3f000000 ;  /* 0x3f000000ff037424 */ /* 0x000fe400078e00ff */
[----:B------:R-:W-:Y:S01]  /*0290*/  @!P2 IMAD.MOV.U32 R8, RZ, RZ, 0x3f ;  /* 0x0000003fff08a424 */ /* 0x000fe200078e00ff */
[----:B------:R-:W2:Y:S02]  /*02a0*/  @!P2 LDS R9, [UR20+0x38] ;  /* 0x00003814ff09a984 */ /* 0x000ea40008000800 */
[----:B-1----:R-:W-:Y:S02]  /*02b0*/  LOP3.LUT R2, R2, 0xff000000, R3, 0xb8, !PT ;  /* 0xff00000002027812 */ /* 0x002fe400078eb803 */
[----:B--2---:R-:W-:-:S03]  /*02c0*/  @!P2 LOP3.LUT R3, R9, 0xff, R8, 0xb8, !PT ;  /* 0x000000ff0903a812 */ /* 0x004fc600078eb808 */
[----:B------:R1:W-:Y:S04]  /*02d0*/  STS [UR20+0x34], R2 ;  /* 0x00003402ff007988 */ /* 0x0003e80008000814 */
[----:B------:R1:W-:Y:S02]  /*02e0*/  @!P2 STS [UR20+0x38], R3 ;  /* 0x00003803ff00a988 */ /* 0x0003e40008000814 */
.L_x_3:
[----:B------:R-:W-:Y:S05]  /*02f0*/  BSYNC B0 ;  /* 0x0000000000007941 */ /* 0x000fea0003800000 */
.L_x_2:
[----:B------:R-:W-:Y:S04]  /*0300*/  BSSY B0, `(.L_x_4) ;  /* 0x000000a000007945 */ /* 0x000fe80003800000 */
[----:B------:R-:W-:Y:S05]  /*0310*/  @P2 BRA `(.L_x_5) ;  /* 0x0000000000202947 */ /* 0x000fea0003800000 */
[----:B-12---:R-:W1:Y:S01]  /*0320*/  LDS R2, [UR20+0x1c] ;  /* 0x00001c14ff027984 */ /* 0x006e620008000800 */
[----:B------:R-:W2:Y:S03]  /*0330*/  LDC.64 R10, c[0x0][0x238] ;  /* 0x00008e00ff0a7b82 */ /* 0x000ea60000000a00 */
[----:B------:R3:W-:Y:S01]  /*0340*/  STS [UR20+0x24], R6 ;  /* 0x00002406ff007988 */ /* 0x0007e20008000814 */
[--C-:B--2---:R-:W-:Y:S02]  /*0350*/  SHF.R.U32.HI R9, RZ, 0x4, R11.reuse ;  /* 0x00000004ff097819 */ /* 0x104fe4000001160b */
[----:B------:R-:W-:-:S05]  /*0360*/  SHF.R.U64 R3, R10, 0x4, R11 ;  /* 0x000000040a037819 */ /* 0x000fca000000120b */
[----:B------:R3:W-:Y:S01]  /*0370*/  STS [UR20+0xc], R3 ;  /* 0x00000c03ff007988 */ /* 0x0007e20008000814 */
[----:B-1----:R-:W-:-:S05]  /*0380*/  LOP3.LUT R2, R2, 0xf, R9, 0xb8, !PT ;  /* 0x0000000f02027812 */ /* 0x002fca00078eb809 */
[----:B------:R3:W-:Y:S02]  /*0390*/  STS [UR20+0x1c], R2 ;  /* 0x00001c02ff007988 */ /* 0x0007e40008000814 */
.L_x_5:
[----:B------:R-:W-:Y:S05]  /*03a0*/  BSYNC B0 ;  /* 0x0000000000007941 */ /* 0x000fea0003800000 */
.L_x_4:
[----:B------:R-:W-:Y:S04]  /*03b0*/  BSSY B1, `(.L_x_6) ;  /* 0x000001d000017945 */ /* 0x000fe80003800000 */
[----:B------:R-:W-:Y:S04]  /*03c0*/  BSSY B0, `(.L_x_7) ;  /* 0x0000018000007945 */ /* 0x000fe80003800000 */
[----:B------:R-:W-:Y:S05]  /*03d0*/  @P2 BRA `(.L_x_8) ;  /* 0x00000000001c2947 */ /* 0x000fea0003800000 */
[----:B-123--:R-:W1:Y:S02]  /*03e0*/  LDS R2, [UR20+0x34] ;  /* 0x00003414ff027984 */ /* 0x00ee640008000800 */
[----:B-1----:R-:W-:-:S05]  /*03f0*/  LOP3.LUT R2, R2, 0x7, RZ, 0xb8, !PT ;  /* 0x0000000702027812 */ /* 0x002fca00078eb8ff */
[----:B------:R1:W-:Y:S01]  /*0400*/  STS [UR20+0x34], R2 ;  /* 0x00003402ff007988 */ /* 0x0003e20008000814 */
[----:B------:R-:W-:Y:S05]  /*0410*/  @P2 BRA `(.L_x_9) ;  /* 0x00000000001c2947 */ /* 0x000fea0003800000 */
[----:B-1----:R-:W1:Y:S02]  /*0420*/  LDS R2, [UR20+0x34] ;  /* 0x00003414ff027984 */ /* 0x002e640008000800 */
[----:B-1----:R-:W-:-:S05]  /*0430*/  LOP3.LUT R2, R2, 0x38, RZ, 0xb8, !PT ;  /* 0x0000003802027812 */ /* 0x002fca00078eb8ff */
[----:B------:R4:W-:Y:S02]  /*0440*/  STS [UR20+0x34], R2 ;  /* 0x00003402ff007988 */ /* 0x0009e40008000814 */
.L_x_8:
[----:B------:R-:W-:Y:S05]  /*0450*/  @P2 BRA `(.L_x_10) ;  /* 0x00000000001c2947 */ /* 0x000fea0003800000 */
[----:B-1234-:R-:W1:Y:S02]  /*0460*/  LDS R2, [UR20+0x8] ;  /* 0x00000814ff027984 */ /* 0x01ee640008000800 */
[----:B-1----:R-:W-:-:S05]  /*0470*/  LOP3.LUT R2, R2, 0x780, RZ, 0xb8, !PT ;  /* 0x0000078002027812 */ /* 0x002fca00078eb8ff */
[----:B------:R2:W-:Y:S02]  /*0480*/  STS [UR20+0x8], R2 ;  /* 0x00000802ff007988 */ /* 0x0005e40008000814 */
.L_x_9:
[----:B------:R-:W-:Y:S05]  /*0490*/  @P2 BRA `(.L_x_11) ;  /* 0x0000000000282947 */ /* 0x000fea0003800000 */
[----:B-12---:R-:W1:Y:S02]  /*04a0*/  LDS R2, [UR20+0x8] ;  /* 0x00000814ff027984 */ /* 0x006e640008000800 */
[----:B-1----:R-:W-:-:S05]  /*04b0*/  LOP3.LUT R2, R2, 0x1800, RZ, 0xb8, !PT ;  /* 0x0000180002027812 */ /* 0x002fca00078eb8ff */
[----:B------:R5:W-:Y:S02]  /*04c0*/  STS [UR20+0x8], R2 ;  /* 0x00000802ff007988 */ /* 0x000be40008000814 */
.L_x_10:
[----:B------:R-:W-:Y:S05]  /*04d0*/  @P2 BREAK B0 ;  /* 0x0000000000002942 */ /* 0x000fea0003800000 */
[----:B------:R-:W-:Y:S05]  /*04e0*/  @P2 BRA `(.L_x_12) ;  /* 0x0000000000242947 */ /* 0x000fea0003800000 */
[----:B-1-3--:R-:W1:Y:S01]  /*04f0*/  LDS R3, [UR20+0x8] ;  /* 0x00000814ff037984 */ /* 0x00ae620008000800 */
[----:B--2-45:R-:W-:-:S05]  /*0500*/  IMAD.MOV.U32 R2, RZ, RZ, 0x6000 ;  /* 0x00006000ff027424 */ /* 0x034fca00078e00ff */
[----:B-1----:R-:W-:-:S04]  /*0510*/  LOP3.LUT R2, R3, 0x4000, R2, 0xd8, !PT ;  /* 0x0000400003027812 */ /* 0x002fc800078ed802 */
[----:B------:R-:W-:-:S05]  /*0520*/  LOP3.LUT R2, R2, 0x400000, RZ, 0xb8, !PT ;  /* 0x0040000002027812 */ /* 0x000fca00078eb8ff */
[----:B------:R3:W-:Y:S02]  /*0530*/  STS [UR20+0x8], R2 ;  /* 0x00000802ff007988 */ /* 0x0007e40008000814 */
.L_x_11:
[----:B------:R-:W-:Y:S05]  /*0540*/  BSYNC B0 ;  /* 0x0000000000007941 */ /* 0x000fea0003800000 */
.L_x_7:
[----:B-123--:R-:W1:Y:S02]  /*0550*/  @!P2 LDS R2, [UR20+0x8] ;  /* 0x00000814ff02a984 */ /* 0x00ee640008000800 */
[----:B-1----:R-:W-:-:S05]  /*0560*/  @!P2 LOP3.LUT R2, R2, 0x8000, RZ, 0xb8, !PT ;  /* 0x000080000202a812 */ /* 0x002fca00078eb8ff */
[----:B------:R1:W-:Y:S02]  /*0570*/  @!P2 STS [UR20+0x8], R2 ;  /* 0x00000802ff00a988 */ /* 0x0003e40008000814 */
.L_x_12:
[----:B------:R-:W-:Y:S05]  /*0580*/  BSYNC B1 ;  /* 0x0000000000017941 */ /* 0x000fea0003800000 */
.L_x_6:
[----:B------:R-:W-:Y:S05]  /*0590*/  WARPSYNC.ALL ;  /* 0x0000000000007948 */ /* 0x000fea0003800000 */
[----:B------:R-:W-:Y:S05]  /*05a0*/  @P0 BRA `(.L_x_13) ;  /* 0x0000000000280947 */ /* 0x000fea0003800000 */
[----:B-12345:R-:W1:Y:S01]  /*05b0*/  S2R R2, SR_LANEID ;  /* 0x0000000000027919 */ /* 0x03ee620000000000 */
[----:B------:R-:W-:Y:S05]  /*05c0*/  WARPSYNC.ALL ;  /* 0x0000000000007948 */ /* 0x000fea0003800000 */
[----:B-1----:R-:W-:-:S05]  /*05d0*/  IMAD.SHL.U32 R8, R2, 0x4, RZ ;  /* 0x0000000402087824 */ /* 0x002fca00078e00ff */
[----:B------:R-:W1:Y:S01]  /*05e0*/  LDS R9, [R8+UR20] ;  /* 0x0000001408097984 */ /* 0x000e620008000800 */
[----:B------:R-:W-:-:S05]  /*05f0*/  IADD3 R2, P1, R8, UR22, RZ ;  /* 0x0000001608027c10 */ /* 0x000fca000ff3e0ff */
[----:B------:R-:W-:-:S05]  /*0600*/  IMAD.X R3, RZ, RZ, UR23, P1 ;  /* 0x00000017ff037e24 */ /* 0x000fca00088e06ff */
[----:B-1----:R1:W2:Y:S01]  /*0610*/  ATOMG.E.EXCH.STRONG.GPU PT, RZ, [R2], R9 ;  /* 0x0000000902ff73a8 */ /* 0x0022a200041ee100 */
[----:B------:R-:W-:-:S04]  /*0620*/  DEPBAR {5,4,3,2,1,0} ;  /* 0x0000003f0000791a */ /* 0x000fc80000000000 */
[----:B------:R1:W-:Y:S01]  /*0630*/  UTMACCTL.IV [UR22] ;  /* 0x00000000160079b9 */ /* 0x0003e20008000000 */
[----:B------:R-:W-:Y:S01]  /*0640*/  NOP ;  /* 0x0000000000007918 */ /* 0x000fe20000000000 */
.L_x_13:
[----:B------:R-:W-:Y:S05]  /*0650*/  @P0 BRA `(.L_x_14) ;  /* 0x00000000000c0947 */ /* 0x000fea0003800000 */
[----:B------:R0:W-:Y:S01]  /*0660*/  UTMACMDFLUSH ;  /* 0x00000000000079b7 */ /* 0x0001e20000000000 */
[----:B------:R-:W-:Y:S05]  /*0670*/  @P0 BRA `(.L_x_14) ;  /* 0x0000000000040947 */ /* 0x000fea0003800000 */
[----:B------:R-:W-:-:S04]  /*0680*/  DEPBAR.LE SB0, 0x0 ;  /* 0x000080000000791a */ /* 0x000fc80000000000 */
.L_x_14:
[----:B------:R-:W-:Y:S05]  /*0690*/  WARPSYNC.ALL ;  /* 0x0000000000007948 */ /* 0x000fea0003800000 */
[----:B--2---:R-:W-:Y:S06]  /*06a0*/  BAR.SYNC.DEFER_BLOCKING 0x0 ;  /* 0x0000000000007b1d */ /* 0x004fec0000010000 */
[----:B------:R-:W-:Y:S02]  /*06b0*/  BSSY B1, `(.L_x_15) ;  /* 0x000000b000017945 */ /* 0x000fe40003800000 */
[----:B------:R-:W-:Y:S06]  /*06c0*/  BAR.SYNC.DEFER_BLOCKING 0x0 ;  /* 0x0000000000007b1d */ /* 0x000fec0000010000 */
[----:B------:R2:W-:Y:S01]  /*06d0*/  @!P0 STS [R4], RZ ;  /* 0x000000ff04008388 */ /* 0x0005e20000000800 */
[----:B------:R-:W-:Y:S01]  /*06e0*/  NOP ;  /* 0x0000000000007918 */ /* 0x000fe20000000000 */
[----:B------:R-:W-:Y:S05]  /*06f0*/  @P2 BRA `(.L_x_16) ;  /* 0x0000000000182947 */ /* 0x000fea0003800000 */
[----:B-1-345:R-:W1:Y:S01]  /*0700*/  LDS R2, [UR20+0x8] ;  /* 0x00000814ff027984 */ /* 0x03ae620008000800 */
[----:B------:R-:W3:Y:S01]  /*0710*/  LDC.64 R8, c[0x0][0x218] ;  /* 0x00008600ff087b82 */ /* 0x000ee20000000a00 */
[----:B------:R-:W-:Y:S02]  /*0720*/  IMAD.MOV.U32 R3, RZ, RZ, 0x70 ;  /* 0x00000070ff037424 */ /* 0x000fe400078e00ff */
[----:B---3--:R3:W-:Y:S03]  /*0730*/  STS.64 [UR20], R8 ;  /* 0x00000008ff007988 */ /* 0x0087e60008000a14 */
[----:B-1----:R-:W-:-:S05]  /*0740*/  LOP3.LUT R2, R2, 0x10, R3, 0xd8, !PT ;  /* 0x0000001002027812 */ /* 0x002fca00078ed803 */
[----:B------:R3:W-:Y:S02]  /*0750*/  STS [UR20+0x8], R2 ;  /* 0x00000802ff007988 */ /* 0x0007e40008000814 */
.L_x_16:
[----:B-1----:R-:W-:Y:S05]  /*0760*/  BSYNC B1 ;  /* 0x0000000000017941 */ /* 0x002fea0003800000 */
.L_x_15:
[----:B------:R-:W-:Y:S04]  /*0770*/  BSSY B2, `(.L_x_17) ;  /* 0x000000f000027945 */ /* 0x000fe80003800000 */
[----:B------:R-:W-:Y:S04]  /*0780*/  BSSY B1, `(.L_x_18) ;  /* 0x000000c000017945 */ /* 0x000fe80003800000 */
[----:B------:R-:W-:Y:S05]  /*0790*/  @P2 BRA `(.L_x_19) ;  /* 0x0000000000282947 */ /* 0x000fea0003800000 */
[----:B---345:R-:W1:Y:S01]  /*07a0*/  LDS R2, [UR20+0x34] ;  /* 0x00003414ff027984 */ /* 0x038e620008000800 */
[----:B------:R-:W-:Y:S01]  /*07b0*/  IMAD.MOV.U32 R3, RZ, RZ, 0x3f000000 ;  /* 0x3f000000ff037424 */ /* 0x000fe200078e00ff */
[----:B------:R-:W-:Y:S05]  /*07c0*/  @P2 BREAK B1 ;  /* 0x0000000000012942 */ /* 0x000fea0003800000 */
[----:B-1----:R-:W-:-:S05]  /*07d0*/  LOP3.LUT R2, R2, 0xff000000, R3, 0xb8, !PT ;  /* 0xff00000002027812 */ /* 0x002fca00078eb803 */
[----:B------:R1:W-:Y:S01]  /*07e0*/  STS [UR20+0x34], R2 ;  /* 0x00003402ff007988 */ /* 0x0003e20008000814 */
[----:B------:R-:W-:Y:S05]  /*07f0*/  @P2 BRA `(.L_x_20) ;  /* 0x0000000000182947 */ /* 0x000fea0003800000 */
[----:B------:R-:W3:Y:S01]  /*0800*/  LDS R3, [UR20+0x38] ;  /* 0x00003814ff037984 */ /* 0x000ee20008000800 */
[----:B-1----:R-:W-:-:S05]  /*0810*/  IMAD.MOV.U32 R2, RZ, RZ, 0xff ;  /* 0x000000ffff027424 */ /* 0x002fca00078e00ff */
[----:B---3--:R-:W-:-:S05]  /*0820*/  LOP3.LUT R2, R3, 0xff, R2, 0xb8, !PT ;  /* 0x000000ff03027812 */ /* 0x008fca00078eb802 */
[----:B------:R1:W-:Y:S02]  /*0830*/  STS [UR20+0x38], R2 ;  /* 0x00003802ff007988 */ /* 0x0003e40008000814 */
.L_x_19:
[----:B------:R-:W-:Y:S05]  /*0840*/  BSYNC B1 ;  /* 0x0000000000017941 */ /* 0x000fea0003800000 */
.L_x_18:
[----:B------:R1:W-:Y:S02]  /*0850*/  @!P2 STS [UR20+0x20], R5 ;  /* 0x00002005ff00a988 */ /* 0x0003e40008000814 */
.L_x_20:
[----:B------:R-:W-:Y:S05]  /*0860*/  BSYNC B2 ;  /* 0x0000000000027941 */ /* 0x000fea0003800000 */
.L_x_17:
[----:B------:R-:W-:Y:S05]  /*0870*/  WARPSYNC.ALL ;  /* 0x0000000000007948 */ /* 0x000fea0003800000 */
[----:B-1----:R-:W1:Y:S01]  /*0880*/  LDC R5, c[0x0][0x22c] ;  /* 0x00008b00ff057b82 */ /* 0x002e620000000800 */
[----:B------:R-:W-:Y:S01]  /*0890*/  BSSY B2, `(.L_x_21) ;  /* 0x000000b000027945 */ /* 0x000fe20003800000 */
[----:B-1----:R-:W-:-:S03]  /*08a0*/  VIADD R5, R5, 0xffffffff ;  /* 0xffffffff05057836 */ /* 0x002fc60000000000 */
[----:B------:R-:W-:Y:S05]  /*08b0*/  @P2 BRA `(.L_x_22) ;  /* 0x0000000000202947 */ /* 0x000fea0003800000 */
[----:B---345:R-:W1:Y:S01]  /*08c0*/  LDS R2, [UR20+0x1c] ;  /* 0x00001c14ff027984 */ /* 0x038e620008000800 */
[----:B------:R-:W3:Y:S03]  /*08d0*/  LDC.64 R10, c[0x0][0x240] ;  /* 0x00009000ff0a7b82 */ /* 0x000ee60000000a00 */
[----:B------:R4:W-:Y:S01]  /*08e0*/  STS [UR20+0x24], R5 ;  /* 0x00002405ff007988 */ /* 0x0009e20008000814 */
[--C-:B---3--:R-:W-:Y:S02]  /*08f0*/  SHF.R.U32.HI R9, RZ, 0x4, R11.reuse ;  /* 0x00000004ff097819 */ /* 0x108fe4000001160b */
[----:B------:R-:W-:-:S05]  /*0900*/  SHF.R.U64 R3, R10, 0x4, R11 ;  /* 0x000000040a037819 */ /* 0x000fca000000120b */
[----:B------:R4:W-:Y:S01]  /*0910*/  STS [UR20+0xc], R3 ;  /* 0x00000c03ff007988 */ /* 0x0009e20008000814 */
[----:B-1----:R-:W-:-:S05]  /*0920*/  LOP3.LUT R2, R2, 0xf, R9, 0xb8, !PT ;  /* 0x0000000f02027812 */ /* 0x002fca00078eb809 */
[----:B------:R4:W-:Y:S02]  /*0930*/  STS [UR20+0x1c], R2 ;  /* 0x00001c02ff007988 */ /* 0x0009e40008000814 */
.L_x_22:
[----:B------:R-:W-:Y:S05]  /*0940*/  BSYNC B2 ;  /* 0x0000000000027941 */ /* 0x000fea0003800000 */
.L_x_21:
[----:B------:R-:W-:Y:S04]  /*0950*/  BSSY B3, `(.L_x_23) ;  /* 0x000001d000037945 */ /* 0x000fe80003800000 */
[----:B------:R-:W-:Y:S04]  /*0960*/  BSSY B2, `(.L_x_24) ;  /* 0x0000018000027945 */ /* 0x000fe80003800000 */
[----:B------:R-:W-:Y:S05]  /*0970*/  @P2 BRA `(.L_x_25) ;  /* 0x00000000001c2947 */ /* 0x000fea0003800000 */
[----:B---345:R-:W1:Y:S02]  /*0980*/  LDS R2, [UR20+0x34] ;  /* 0x00003414ff027984 */ /* 0x038e640008000800 */
[----:B-1----:R-:W-:-:S05]  /*0990*/  LOP3.LUT R2, R2, 0x7, RZ, 0xb8, !PT ;  /* 0x0000000702027812 */ /* 0x002fca00078eb8ff */
[----:B------:R1:W-:Y:S01]  /*09a0*/  STS [UR20+0x34], R2 ;  /* 0x00003402ff007988 */ /* 0x0003e20008000814 */
[----:B------:R-:W-:Y:S05]  /*09b0*/  @P2 BRA `(.L_x_26) ;  /* 0x00000000001c2947 */ /* 0x000fea0003800000 */
[----:B-1----:R-:W1:Y:S02]  /*09c0*/  LDS R2, [UR20+0x34] ;  /* 0x00003414ff027984 */ /* 0x002e640008000800 */
[----:B-1----:R-:W-:-:S05]  /*09d0*/  LOP3.LUT R2, R2, 0x38, RZ, 0xb8, !PT ;  /* 0x0000003802027812 */ /* 0x002fca00078eb8ff */
[----:B------:R1:W-:Y:S02]  /*09e0*/  STS [UR20+0x34], R2 ;  /* 0x00003402ff007988 */ /* 0x0003e40008000814 */
.L_x_25:
[----:B------:R-:W-:Y:S05]  /*09f0*/  @P2 BRA `(.L_x_27) ;  /* 0x00000000001c2947 */ /* 0x000fea0003800000 */
[----:B-1-345:R-:W1:Y:S02]  /*0a00*/  LDS R2, [UR20+0x8] ;  /* 0x00000814ff027984 */ /* 0x03ae640008000800 */
[----:B-1----:R-:W-:-:S05]  /*0a10*/  LOP3.LUT R2, R2, 0x780, RZ, 0xb8, !PT ;  /* 0x0000078002027812 */ /* 0x002fca00078eb8ff */
[----:B------:R3:W-:Y:S02]  /*0a20*/  STS [UR20+0x8], R2 ;  /* 0x00000802ff007988 */ /* 0x0007e40008000814 */
.L_x_26:
[----:B------:R-:W-:Y:S05]  /*0a30*/  @P2 BRA `(.L_x_28) ;  /* 0x0000000000282947 */ /* 0x000fea0003800000 */
[----:B-1-3--:R-:W1:Y:S02]  /*0a40*/  LDS R2, [UR20+0x8] ;  /* 0x00000814ff027984 */ /* 0x00ae640008000800 */
[----:B-1----:R-:W-:-:S05]  /*0a50*/  LOP3.LUT R2, R2, 0x1800, RZ, 0xb8, !PT ;  /* 0x0000180002027812 */ /* 0x002fca00078eb8ff */
[----:B------:R1:W-:Y:S02]  /*0a60*/  STS [UR20+0x8], R2 ;  /* 0x00000802ff007988 */ /* 0x0003e40008000814 */
.L_x_27:
[----:B------:R-:W-:Y:S05]  /*0a70*/  @P2 BREAK B2 ;  /* 0x0000000000022942 */ /* 0x000fea0003800000 */
[----:B------:R-:W-:Y:S05]  /*0a80*/  @P2 BRA `(.L_x_29) ;  /* 0x0000000000242947 */ /* 0x000fea0003800000 */
[----:B-1-345:R-:W1:Y:S01]  /*0a90*/  LDS R2, [UR20+0x8] ;  /* 0x00000814ff027984 */ /* 0x03ae620008000800 */
[----:B------:R-:W-:-:S05]  /*0aa0*/  IMAD.MOV.U32 R3, RZ, RZ, 0x6000 ;  /* 0x00006000ff037424 */ /* 0x000fca00078e00ff */
[----:B-1----:R-:W-:-:S04]  /*0ab0*/  LOP3.LUT R2, R2, 0x4000, R3, 0xd8, !PT ;  /* 0x0000400002027812 */ /* 0x002fc800078ed803 */
[----:B------:R-:W-:-:S05]  /*0ac0*/  LOP3.LUT R2, R2, 0x400000, RZ, 0xb8, !PT ;  /* 0x0040000002027812 */ /* 0x000fca00078eb8ff */
[----:B------:R4:W-:Y:S02]  /*0ad0*/  STS [UR20+0x8], R2 ;  /* 0x00000802ff007988 */ /* 0x0009e40008000814 */
.L_x_28:
[----:B------:R-:W-:Y:S05]  /*0ae0*/  BSYNC B2 ;  /* 0x0000000000027941 */ /* 0x000fea0003800000 */
.L_x_24:
[----:B-1-34-:R-:W1:Y:S02]  /*0af0*/  @!P2 LDS R2, [UR20+0x8] ;  /* 0x00000814ff02a984 */ /* 0x01ae640008000800 */
[----:B-1----:R-:W-:-:S05]  /*0b00*/  @!P2 LOP3.LUT R2, R2, 0x8000, RZ, 0xb8, !PT ;  /* 0x000080000202a812 */ /* 0x002fca00078eb8ff */
[----:B------:R1:W-:Y:S02]  /*0b10*/  @!P2 STS [UR20+0x8], R2 ;  /* 0x00000802ff00a988 */ /* 0x0003e40008000814 */
.L_x_29:
[----:B------:R-:W-:Y:S05]  /*0b20*/  BSYNC B3 ;  /* 0x0000000000037941 */ /* 0x000fea0003800000 */
.L_x_23:
[----:B------:R-:W-:Y:S05]  /*0b30*/  WARPSYNC.ALL ;  /* 0x0000000000007948 */ /* 0x000fea0003800000 */
[----:B------:R-:W-:-:S04]  /*0b40*/  UIADD3 UR25, UR5, 0x80, URZ ;  /* 0x0000008005197890 */ /* 0x000fc8000fffe03f */
[----:B------:R-:W-:-:S04]  /*0b50*/  UIADD3 UR24, UP0, UR25, UR26, URZ ;  /* 0x0000001a19187290 */ /* 0x000fc8000ff1e03f */
[----:B------:R-:W-:Y:S01]  /*0b60*/  ULEA.HI.X.SX32 UR25, UR25, UR27, 0x1, UP0 ;  /* 0x0000001b19197291 */ /* 0x000fe200080f0e3f */
[----:B------:R-:W-:Y:S11]  /*0b70*/  @P0 BRA `(.L_x_30) ;  /* 0x0000000000280947 */ /* 0x000ff60003800000 */
[----:B-1-345:R-:W1:Y:S01]  /*0b80*/  S2R R2, SR_LANEID ;  /* 0x0000000000027919 */ /* 0x03ae620000000000 */
[----:B------:R-:W-:Y:S05]  /*0b90*/  WARPSYNC.ALL ;  /* 0x0000000000007948 */ /* 0x000fea0003800000 */
[----:B-1----:R-:W-:-:S05]  /*0ba0*/  IMAD.SHL.U32 R8, R2, 0x4, RZ ;  /* 0x0000000402087824 */ /* 0x002fca00078e00ff */
[----:B------:R-:W1:Y:S01]  /*0bb0*/  LDS R9, [R8+UR20] ;  /* 0x0000001408097984 */ /* 0x000e620008000800 */
[----:B------:R-:W-:-:S05]  /*0bc0*/  IADD3 R2, P1, R8, UR24, RZ ;  /* 0x0000001808027c10 */ /* 0x000fca000ff3e0ff */
[----:B------:R-:W-:-:S05]  /*0bd0*/  IMAD.X R3, RZ, RZ, UR25, P1 ;  /* 0x00000019ff037e24 */ /* 0x000fca00088e06ff */
[----:B-1----:R1:W3:Y:S01]  /*0be0*/  ATOMG.E.EXCH.STRONG.GPU PT, RZ, [R2], R9 ;  /* 0x0000000902ff73a8 */ /* 0x0022e200041ee100 */
[----:B------:R-:W-:-:S04]  /*0bf0*/  DEPBAR {5,4,3,2,1,0} ;  /* 0x0000003f0000791a */ /* 0x000fc80000000000 */
[----:B------:R1:W-:Y:S01]  /*0c00*/  UTMACCTL.IV [UR24] ;  /* 0x00000000180079b9 */ /* 0x0003e20008000000 */
[----:B------:R-:W-:Y:S01]  /*0c10*/  NOP ;  /* 0x0000000000007918 */ /* 0x000fe20000000000 */
.L_x_30:
[----:B------:R-:W-:Y:S05]  /*0c20*/  @P0 BRA `(.L_x_31) ;  /* 0x00000000000c0947 */ /* 0x000fea0003800000 */
[----:B------:R0:W-:Y:S01]  /*0c30*/  UTMACMDFLUSH ;  /* 0x00000000000079b7 */ /* 0x0001e20000000000 */
[----:B------:R-:W-:Y:S05]  /*0c40*/  @P0 BRA `(.L_x_31) ;  /* 0x0000000000040947 */ /* 0x000fea0003800000 */
[----:B------:R-:W-:-:S04]  /*0c50*/  DEPBAR.LE SB0, 0x0 ;  /* 0x000080000000791a */ /* 0x000fc80000000000 */
.L_x_31:
[----:B------:R-:W-:Y:S05]  /*0c60*/  WARPSYNC.ALL ;  /* 0x0000000000007948 */ /* 0x000fea0003800000 */
[----:B---3--:R-:W-:Y:S06]  /*0c70*/  BAR.SYNC.DEFER_BLOCKING 0x0 ;  /* 0x0000000000007b1d */ /* 0x008fec0000010000 */
[----:B------:R-:W-:Y:S02]  /*0c80*/  BSSY B3, `(.L_x_32) ;  /* 0x000000b000037945 */ /* 0x000fe40003800000 */
[----:B------:R-:W-:Y:S06]  /*0c90*/  BAR.SYNC.DEFER_BLOCKING 0x0 ;  /* 0x0000000000007b1d */ /* 0x000fec0000010000 */
[----:B------:R3:W-:Y:S01]  /*0ca0*/  @!P0 STS [R4], RZ ;  /* 0x000000ff04008388 */ /* 0x0007e20000000800 */
[----:B------:R-:W-:Y:S01]  /*0cb0*/  NOP ;  /* 0x0000000000007918 */ /* 0x000fe20000000000 */
[----:B------:R-:W-:Y:S05]  /*0cc0*/  @P2 BRA `(.L_x_33) ;  /* 0x0000000000182947 */ /* 0x000fea0003800000 */
[----:B-1--45:R-:W1:Y:S01]  /*0cd0*/  LDS R2, [UR20+0x8] ;  /* 0x00000814ff027984 */ /* 0x032e620008000800 */
[----:B------:R-:W4:Y:S01]  /*0ce0*/  LDC.64 R8, c[0x0][0x220] ;  /* 0x00008800ff087b82 */ /* 0x000f220000000a00 */
[----:B------:R-:W-:Y:S02]  /*0cf0*/  IMAD.MOV.U32 R3, RZ, RZ, 0x70 ;  /* 0x00000070ff037424 */ /* 0x000fe400078e00ff */
[----:B----4-:R4:W-:Y:S03]  /*0d00*/  STS.64 [UR20], R8 ;  /* 0x00000008ff007988 */ /* 0x0109e60008000a14 */
[----:B-1----:R-:W-:-:S05]  /*0d10*/  LOP3.LUT R2, R2, 0x10, R3, 0xd8, !PT ;  /* 0x0000001002027812 */ /* 0x002fca00078ed803 */
[----:B------:R4:W-:Y:S02]  /*0d20*/  STS [UR20+0x8], R2 ;  /* 0x00000802ff007988 */ /* 0x0009e40008000814 */
.L_x_33:
[----:B-1----:R-:W-:Y:S05]  /*0d30*/  BSYNC B3 ;  /* 0x0000000000037941 */ /* 0x002fea0003800000 */
.L_x_32:
[----:B------:R-:W-:Y:S04]  /*0d40*/  BSSY B3, `(.L_x_34) ;  /* 0x0000033000037945 */ /* 0x000fe80003800000 */
[----:B------:R-:W-:Y:S04]  /*0d50*/  BSSY B4, `(.L_x_35) ;  /* 0x000002e000047945 */ /* 0x000fe80003800000 */
[----:B------:R-:W-:Y:S05]  /*0d60*/  @P2 BRA `(.L_x_36) ;  /* 0x0000000000242947 */ /* 0x000fea0003800000 */
[----:B----45:R-:W1:Y:S01]  /*0d70*/  LDS R2, [UR20+0x34] ;  /* 0x00003414ff027984 */ /* 0x030e620008000800 */
[----:B------:R-:W-:-:S05]  /*0d80*/  IMAD.MOV.U32 R3, RZ, RZ, 0x7f000000 ;  /* 0x7f000000ff037424 */ /* 0x000fca00078e00ff */
[----:B-1----:R-:W-:-:S05]  /*0d90*/  LOP3.LUT R2, R2, 0xff000000, R3, 0xb8, !PT ;  /* 0xff00000002027812 */ /* 0x002fca00078eb803 */
[----:B------:R1:W-:Y:S01]  /*0da0*/  STS [UR20+0x34], R2 ;  /* 0x00003402ff007988 */ /* 0x0003e20008000814 */
[----:B------:R-:W-:Y:S05]  /*0db0*/  @P2 BRA `(.L_x_37) ;  /* 0x0000000000182947 */ /* 0x000fea0003800000 */
[----:B-1----:R-:W1:Y:S01]  /*0dc0*/  LDS R2, [UR20+0x38] ;  /* 0x00003814ff027984 */ /* 0x002e620008000800 */
[----:B------:R-:W-:-:S05]  /*0dd0*/  IMAD.MOV.U32 R3, RZ, RZ, 0x3f ;  /* 0x0000003fff037424 */ /* 0x000fca00078e00ff */
[----:B-1----:R-:W-:-:S05]  /*0de0*/  LOP3.LUT R2, R2, 0xff, R3, 0xb8, !PT ;  /* 0x000000ff02027812 */ /* 0x002fca00078eb803 */
[----:B------:R1:W-:Y:S02]  /*0df0*/  STS [UR20+0x38], R2 ;  /* 0x00003802ff007988 */ /* 0x0003e40008000814 */
.L_x_36:
[----:B------:R-:W-:Y:S05]  /*0e00*/  @P2 BRA `(.L_x_38) ;  /* 0x00000000000c2947 */ /* 0x000fea0003800000 */
[----:B------:R1:W-:Y:S02]  /*0e10*/  STS [UR20+0x20], R5 ;  /* 0x00002005ff007988 */ /* 0x0003e40008000814 */
.L_x_37:
[----:B------:R-:W-:Y:S05]  /*0e20*/  @P2 BRA `(.L_x_39) ;  /* 0x0000000000242947 */ /* 0x000fea0003800000 */
[----:B------:R1:W-:Y:S02]  /*0e30*/  STS [UR20+0x24], R6 ;  /* 0x00002406ff007988 */ /* 0x0003e40008000814 */
.L_x_38:
[----:B------:R-:W-:Y:S05]  /*0e40*/  @P2 BRA `(.L_x_40) ;  /* 0x00000000002c2947 */ /* 0x000fea0003800000 */
[----:B-1--45:R-:W1:Y:S01]  /*0e50*/  LDS R2, [UR20+0x1c] ;  /* 0x00001c14ff027984 */ /* 0x032e620008000800 */
[----:B------:R-:W4:Y:S02]  /*0e60*/  LDC.64 R8, c[0x0][0x248] ;  /* 0x00009200ff087b82 */ /* 0x000f240000000a00 */
[--C-:B----4-:R-:W-:Y:S02]  /*0e70*/  SHF.R.U32.HI R5, RZ, 0x4, R9.reuse ;  /* 0x00000004ff057819 */ /* 0x110fe40000011609 */
[----:B------:R-:W-:-:S05]  /*0e80*/  SHF.R.U64 R3, R8, 0x4, R9 ;  /* 0x0000000408037819 */ /* 0x000fca0000001209 */
[----:B------:R4:W-:Y:S01]  /*0e90*/  STS [UR20+0xc], R3 ;  /* 0x00000c03ff007988 */ /* 0x0009e20008000814 */
[----:B-1----:R-:W-:-:S05]  /*0ea0*/  LOP3.LUT R2, R2, 0xf, R5, 0xb8, !PT ;  /* 0x0000000f02027812 */ /* 0x002fca00078eb805 */
[----:B------:R4:W-:Y:S02]  /*0eb0*/  STS [UR20+0x1c], R2 ;  /* 0x00001c02ff007988 */ /* 0x0009e40008000814 */
.L_x_39:
[----:B------:R-:W-:Y:S05]  /*0ec0*/  @P2 BRA `(.L_x_41) ;  /* 0x00000000001c2947 */ /* 0x000fea0003800000 */
[----:B-1--45:R-:W1:Y:S02]  /*0ed0*/  LDS R2, [UR20+0x34] ;  /* 0x00003414ff027984 */ /* 0x032e640008000800 */
[----:B-1----:R-:W-:-:S05]  /*0ee0*/  LOP3.LUT R2, R2, 0x7, RZ, 0xb8, !PT ;  /* 0x0000000702027812 */ /* 0x002fca00078eb8ff */
[----:B------:R1:W-:Y:S02]  /*0ef0*/  STS [UR20+0x34], R2 ;  /* 0x00003402ff007988 */ /* 0x0003e40008000814 */
.L_x_40:
[----:B------:R-:W-:Y:S05]  /*0f00*/  @P2 BRA `(.L_x_42) ;  /* 0x00000000001c2947 */ /* 0x000fea0003800000 */
[----:B-1--45:R-:W1:Y:S02]  /*0f10*/  LDS R2, [UR20+0x34] ;  /* 0x00003414ff027984 */ /* 0x032e640008000800 */
[----:B-1----:R-:W-:-:S05]  /*0f20*/  LOP3.LUT R2, R2, 0x38, RZ, 0xb8, !PT ;  /* 0x0000003802027812 */ /* 0x002fca00078eb8ff */
[----:B------:R1:W-:Y:S02]  /*0f30*/  STS [UR20+0x34], R2 ;  /* 0x00003402ff007988 */ /* 0x0003e40008000814 */
.L_x_41:
[----:B------:R-:W-:Y:S05]  /*0f40*/  @P2 BRA `(.L_x_43) ;  /* 0x00000000001c2947 */ /* 0x000fea0003800000 */
[----:B-1--45:R-:W1:Y:S02]  /*0f50*/  LDS R2, [UR20+0x8] ;  /* 0x00000814ff027984 */ /* 0x032e640008000800 */
[----:B-1----:R-:W-:-:S05]  /*0f60*/  LOP3.LUT R2, R2, 0x780, RZ, 0xb8, !PT ;  /* 0x0000078002027812 */ /* 0x002fca00078eb8ff */
[----:B------:R1:W-:Y:S02]  /*0f70*/  STS [UR20+0x8], R2 ;  /* 0x00000802ff007988 */ /* 0x0003e40008000814 */
.L_x_42:
[----:B------:R-:W-:Y:S05]  /*0f80*/  @P2 BRA `(.L_x_44) ;  /* 0x0000000000282947 */ /* 0x000fea0003800000 */
[----:B-1--45:R-:W1:Y:S02]  /*0f90*/  LDS R2, [UR20+0x8] ;  /* 0x00000814ff027984 */ /* 0x032e640008000800 */
[----:B-1----:R-:W-:-:S05]  /*0fa0*/  LOP3.LUT R2, R2, 0x1800, RZ, 0xb8, !PT ;  /* 0x0000180002027812 */ /* 0x002fca00078eb8ff */
[----:B------:R1:W-:Y:S02]  /*0fb0*/  STS [UR20+0x8], R2 ;  /* 0x00000802ff007988 */ /* 0x0003e40008000814 */
.L_x_43:
[----:B------:R-:W-:Y:S05]  /*0fc0*/  @P2 BREAK B4 ;  /* 0x0000000000042942 */ /* 0x000fea0003800000 */
[----:B------:R-:W-:Y:S05]  /*0fd0*/  @P2 BRA `(.L_x_45) ;  /* 0x0000000000242947 */ /* 0x000fea0003800000 */
[----:B-1--45:R-:W1:Y:S01]  /*0fe0*/  LDS R2, [UR20+0x8] ;  /* 0x00000814ff027984 */ /* 0x032e620008000800 */
[----:B------:R-:W-:-:S05]  /*0ff0*/  IMAD.MOV.U32 R3, RZ, RZ, 0x6000 ;  /* 0x00006000ff037424 */ /* 0x000fca00078e00ff */
[----:B-1----:R-:W-:-:S04]  /*1000*/  LOP3.LUT R2, R2, 0x6000, R3, 0xd8, !PT ;  /* 0x0000600002027812 */ /* 0x002fc800078ed803 */
[----:B------:R-:W-:-:S05]  /*1010*/  LOP3.LUT R2, R2, 0x400000, RZ, 0xb8, !PT ;  /* 0x0040000002027812 */ /* 0x000fca00078eb8ff */
[----:B------:R1:W-:Y:S02]  /*1020*/  STS [UR20+0x8], R2 ;  /* 0x00000802ff007988 */ /* 0x0003e40008000814 */
.L_x_44:
[----:B------:R-:W-:Y:S05]  /*1030*/  BSYNC B4 ;  /* 0x0000000000047941 */ /* 0x000fea0003800000 */
.L_x_35:
[----:B-1--45:R-:W1:Y:S02]  /*1040*/  @!P2 LDS R2, [UR20+0x8] ;  /* 0x00000814ff02a984 */ /* 0x032e640008000800 */
[----:B-1----:R-:W-:-:S05]  /*1050*/  @!P2 LOP3.LUT R2, R2, 0x8000, RZ, 0xb8, !PT ;  /* 0x000080000202a812 */ /* 0x002fca00078eb8ff */
[----:B------:R1:W-:Y:S02]  /*1060*/  @!P2 STS [UR20+0x8], R2 ;  /* 0x00000802ff00a988 */ /* 0x0003e40008000814 */
.L_x_45:
[----:B------:R-:W-:Y:S05]  /*1070*/  BSYNC B3 ;  /* 0x0000000000037941 */ /* 0x000fea0003800000 */
.L_x_34:
[----:B------:R-:W-:Y:S05]  /*1080*/  WARPSYNC.ALL ;  /* 0x0000000000007948 */ /* 0x000fea0003800000 */
[----:B------:R-:W-:Y:S01]  /*1090*/  UIADD3 UR5, UR5, 0x100, URZ ;  /* 0x0000010005057890 */ /* 0x000fe2000fffe03f */
[----:B------:R-:W-:Y:S02]  /*10a0*/  ISETP.GE.AND P1, PT, R12, 0x1, PT ;  /* 0x000000010c00780c */ /* 0x000fe40003f26270 */
[----:B------:R-:W-:Y:S02]  /*10b0*/  CS2R R24, SRZ ;  /* 0x0000000000187805 */ /* 0x000fe4000001ff00 */
[----:B------:R-:W-:Y:S01]  /*10c0*/  CS2R R26, SRZ ;  /* 0x00000000001a7805 */ /* 0x000fe2000001ff00 */
[----:B------:R-:W-:Y:S01]  /*10d0*/  UIADD3 UR26, UP0, UR5, UR26, URZ ;  /* 0x0000001a051a7290 */ /* 0x000fe2000ff1e03f */
[----:B------:R-:W-:-:S02]  /*10e0*/  CS2R R28, SRZ ;  /* 0x00000000001c7805 */ /* 0x000fc4000001ff00 */
[----:B------:R-:W-:Y:S02]  /*10f0*/  CS2R R30, SRZ ;  /* 0x00000000001e7805 */ /* 0x000fe4000001ff00 */
[----:B------:R-:W-:Y:S01]  /*1100*/  CS2R R32, SRZ ;  /* 0x0000000000207805 */ /* 0x000fe2000001ff00 */
[----:B------:R-:W-:Y:S01]  /*1110*/  ULEA.HI.X.SX32 UR27, UR5, UR27, 0x1, UP0 ;  /* 0x0000001b051b7291 */ /* 0x000fe200080f0e3f */
[----:B------:R-:W-:Y:S02]  /*1120*/  CS2R R34, SRZ ;  /* 0x0000000000227805 */ /* 0x000fe4000001ff00 */
[----:B------:R-:W-:Y:S02]  /*1130*/  CS2R R36, SRZ ;  /* 0x0000000000247805 */ /* 0x000fe4000001ff00 */
[----:B------:R-:W-:Y:S02]  /*1140*/  CS2R R38, SRZ ;  /* 0x0000000000267805 */ /* 0x000fe4000001ff00 */
[----:B------:R-:W-:-:S02]  /*1150*/  CS2R R40, SRZ ;  /* 0x0000000000287805 */ /* 0x000fc4000001ff00 */
[----:B------:R-:W-:Y:S02]  /*1160*/  CS2R R42, SRZ ;  /* 0x00000000002a7805 */ /* 0x000fe4000001ff00 */
[----:B------:R-:W-:Y:S02]  /*1170*/  CS2R R44, SRZ ;  /* 0x00000000002c7805 */ /* 0x000fe4000001ff00 */
        /* <DEDUP_REMOVED lines=41> */
[----:B------:R-:W-:Y:S01]  /*1410*/  CS2R R128, SRZ ;  /* 0x0000000000807805 */ /* 0x000fe2000001ff00 */
[----:B------:R-:W-:Y:S01]  /*1420*/  IMAD.MOV.U32 R130, RZ, RZ, RZ ;  /* 0x000000ffff827224 */ /* 0x000fe200078e00ff */
[----:B------:R-:W-:Y:S06]  /*1430*/  @P0 BRA `(.L_x_46) ;  /* 0x0000000000280947 */ /* 0x000fec0003800000 */
[----:B-1--45:R-:W2:Y:S01]  /*1440*/  S2R R2, SR_LANEID ;  /* 0x0000000000027919 */ /* 0x032ea20000000000 */
[----:B------:R-:W-:Y:S05]  /*1450*/  WARPSYNC.ALL ;  /* 0x0000000000007948 */ /* 0x000fea0003800000 */
[----:B--23--:R-:W-:-:S05]  /*1460*/  IMAD.SHL.U32 R4, R2, 0x4, RZ ;  /* 0x0000000402047824 */ /* 0x00cfca00078e00ff */
[----:B------:R-:W1:Y:S01]  /*1470*/  LDS R5, [R4+UR20] ;  /* 0x0000001404057984 */ /* 0x000e620008000800 */
[----:B------:R-:W-:-:S05]  /*1480*/  IADD3 R2, P3, R4, UR26, RZ ;  /* 0x0000001a04027c10 */ /* 0x000fca000ff7e0ff */
[----:B------:R-:W-:-:S05]  /*1490*/  IMAD.X R3, RZ, RZ, UR27, P3 ;  /* 0x0000001bff037e24 */ /* 0x000fca00098e06ff */
[----:B-1----:R1:W2:Y:S01]  /*14a0*/  ATOMG.E.EXCH.STRONG.GPU PT, RZ, [R2], R5 ;  /* 0x0000000502ff73a8 */ /* 0x0022a200041ee100 */
[----:B------:R-:W-:-:S04]  /*14b0*/  DEPBAR {5,4,3,2,1,0} ;  /* 0x0000003f0000791a */ /* 0x000fc80000000000 */
[----:B------:R1:W-:Y:S01]  /*14c0*/  UTMACCTL.IV [UR26] ;  /* 0x000000001a0079b9 */ /* 0x0003e20008000000 */
[----:B------:R-:W-:Y:S01]  /*14d0*/  NOP ;  /* 0x0000000000007918 */ /* 0x000fe20000000000 */
.L_x_46:
[----:B------:R-:W-:Y:S05]  /*14e0*/  @P0 BRA `(.L_x_47) ;  /* 0x00000000000c0947 */ /* 0x000fea0003800000 */
[----:B------:R0:W-:Y:S01]  /*14f0*/  UTMACMDFLUSH ;  /* 0x00000000000079b7 */ /* 0x0001e20000000000 */
[----:B------:R-:W-:Y:S05]  /*1500*/  @P0 BRA `(.L_x_47) ;  /* 0x0000000000040947 */ /* 0x000fea0003800000 */
[----:B------:R-:W-:-:S04]  /*1510*/  DEPBAR.LE SB0, 0x0 ;  /* 0x000080000000791a */ /* 0x000fc80000000000 */
.L_x_47:
[----:B------:R-:W-:Y:S05]  /*1520*/  WARPSYNC.ALL ;  /* 0x0000000000007948 */ /* 0x000fea0003800000 */
[----:B--2---:R-:W-:Y:S01]  /*1530*/  BAR.SYNC.DEFER_BLOCKING 0x0 ;  /* 0x0000000000007b1d */ /* 0x004fe20000010000 */
[----:B------:R-:W-:Y:S01]  /*1540*/  USHF.L.U32 UR15, UR31, 0x8, URZ ;  /* 0x000000081f0f7899 */ /* 0x000fe2000800063f */
[----:B------:R-:W-:Y:S01]  /*1550*/  IMAD.MOV.U32 R131, RZ, RZ, RZ ;  /* 0x000000ffff837224 */ /* 0x000fe200078e00ff */
[----:B------:R-:W-:Y:S02]  /*1560*/  CS2R R132, SRZ ;  /* 0x0000000000847805 */ /* 0x000fe4000001ff00 */
[----:B------:R-:W-:-:S02]  /*1570*/  CS2R R134, SRZ ;  /* 0x0000000000867805 */ /* 0x000fc4000001ff00 */
[----:B------:R-:W-:Y:S01]  /*1580*/  CS2R R136, SRZ ;  /* 0x0000000000887805 */ /* 0x000fe2000001ff00 */
[----:B------:R-:W-:Y:S01]  /*1590*/  VOTEU.ALL UP0, P2 ;  /* 0x00000000003f7886 */ /* 0x000fe20001000000 */
[----:B------:R-:W-:Y:S01]  /*15a0*/  UMOV UR6, 0x1 ;  /* 0x0000000100067882 */ /* 0x000fe20000000000 */
[----:B------:R-:W-:Y:S01]  /*15b0*/  VOTEU.ALL UP1, P2 ;  /* 0x00000000003f7886 */ /* 0x000fe20001020000 */
[----:B------:R-:W-:Y:S01]  /*15c0*/  VOTEU.ALL UP2, P2 ;  /* 0x00000000003f7886 */ /* 0x000fe20001040000 */
[----:B------:R-:W-:Y:S01]  /*15d0*/  VOTEU.ALL UP3, P2 ;  /* 0x00000000003f7886 */ /* 0x000fe20001060000 */
[----:B------:R-:W-:-:S04]  /*15e0*/  @!UP0 UIADD3 UR8, -UR6, 0x100000, URZ ;  /* 0x0010000006088890 */ /* 0x000fc8000fffe13f */
[----:B------:R-:W-:Y:S02]  /*15f0*/  @!UP0 USHF.L.U32 UR9, UR8, 0xb, URZ ;  /* 0x0000000b08098899 */ /* 0x000fe4000800063f */
[----:B------:R-:W-:Y:S01]  /*1600*/  @!UP0 USHF.L.U32 UR8, UR8, 0x1, URZ ;  /* 0x0000000108088899 */ /* 0x000fe2000800063f */
[----:B------:R-:W-:Y:S01]  /*1610*/  CS2R R138, SRZ ;  /* 0x00000000008a7805 */ /* 0x000fe2000001ff00 */
        /* <DEDUP_REMOVED lines=12> */
[----:B------:R-:W-:Y:S01]  /*16e0*/  VOTEU.ALL UP0, P2 ;  /* 0x00000000003f7886 */ /* 0x000fe20001000000 */
[----:B------:R-:W-:Y:S02]  /*16f0*/  CS2R R146, SRZ ;  /* 0x0000000000927805 */ /* 0x000fe4000001ff00 */
[----:B------:R-:W-:Y:S02]  /*1700*/  CS2R R148, SRZ ;  /* 0x0000000000947805 */ /* 0x000fe4000001ff00 */
[----:B------:R-:W-:Y:S01]  /*1710*/  CS2R R150, SRZ ;  /* 0x0000000000967805 */ /* 0x000fe2000001ff00 */
[----:B------:R-:W2:Y:S02]  /*1720*/  FENCE.VIEW.ASYNC.S ;  /* 0x00000000000073c6 */ /* 0x000ea40000000000 */
[----:B--2---:R-:W2:Y:S02]  /*1730*/  @!UP0 SYNCS.EXCH.64 URZ, [UR20+0x14000], UR8 ;  /* 0x01400008143f85b2 */ /* 0x004ea40008000100 */
[----:B--2---:R-:W-:Y:S06]  /*1740*/  BAR.SYNC.DEFER_BLOCKING 0x0 ;  /* 0x0000000000007b1d */ /* 0x004fec0000010000 */
[----:B------:R2:W4:Y:S02]  /*1750*/  @!UP1 SYNCS.EXCH.64 URZ, [UR20+0x14008], UR10 ;  /* 0x0140080a143f95b2 */ /* 0x0005240008000100 */
[----:B----4-:R-:W-:Y:S01]  /*1760*/  BAR.SYNC.DEFER_BLOCKING 0x0 ;  /* 0x0000000000007b1d */ /* 0x010fe20000010000 */
[----:B--2---:R-:W-:-:S05]  /*1770*/  USHF.L.U32 UR11, UR30, 0x6, URZ ;  /* 0x000000061e0b7899 */ /* 0x004fca000800063f */
[----:B------:R2:W4:Y:S02]  /*1780*/  @!UP2 SYNCS.EXCH.64 URZ, [UR20+0x14010], UR12 ;  /* 0x0140100c143fa5b2 */ /* 0x0005240008000100 */
[----:B----4-:R-:W-:Y:S06]  /*1790*/  BAR.SYNC.DEFER_BLOCKING 0x0 ;  /* 0x0000000000007b1d */ /* 0x010fec0000010000 */
[----:B------:R2:W4:Y:S01]  /*17a0*/  @!UP3 SYNCS.EXCH.64 URZ, [UR20+0x14018], UR6 ;  /* 0x01401806143fb5b2 */ /* 0x0005220008000100 */
[----:B------:R-:W-:Y:S05]  /*17b0*/  @!P1 BRA `(.L_x_48) ;  /* 0x0000000400fc9947 */ /* 0x000fea0003800000 */
        /* <DEDUP_REMOVED lines=63> */
[----:B------:R-:W-:Y:S01]  /*1bb0*/  CS2R R150, SRZ ;  /* 0x0000000000967805 */ /* 0x000fe2000001ff00 */
[----:B------:R-:W-:Y:S01]  /*1bc0*/  UMOV UR5, URZ ;  /* 0x0000003f00057c82 */ /* 0x000fe20008000000 */
[----:B------:R-:W-:-:S05]  /*1bd0*/  UMOV UR10, URZ ;  /* 0x0000003f000a7c82 */ /* 0x000fca0008000000 */
.L_x_50:
[----:B----4-:R-:W-:Y:S01]  /*1be0*/  BAR.SYNC.DEFER_BLOCKING 0x0 ;  /* 0x0000000000007b1d */ /* 0x010fe20000010000 */
[----:B------:R-:W-:Y:S01]  /*1bf0*/  ULEA UR32, UR5, UR20, 0x3 ;  /* 0x0000001405207291 */ /* 0x000fe2000f8e183f */
[----:B-1----:R-:W-:Y:S01]  /*1c00*/  @!P2 IMAD.MOV.U32 R3, RZ, RZ, 0x5000 ;  /* 0x00005000ff03a424 */ /* 0x002fe200078e00ff */
[----:B------:R-:W-:Y:S01]  /*1c10*/  ELECT P0, URZ, PT ;  /* 0x00000000003f782f */ /* 0x000fe20003800000 */
[----:B-----5:R-:W-:Y:S01]  /*1c20*/  IMAD.U32 R2, RZ, RZ, UR4 ;  /* 0x00000004ff027e24 */ /* 0x020fe2000f8e00ff */
[----:B------:R-:W-:Y:S02]  /*1c30*/  ULEA UR8, UR5, UR20, 0xc ;  /* 0x0000001405087291 */ /* 0x000fe4000f8e603f */
[C---:B------:R-:W-:Y:S02]  /*1c40*/  ISETP.LT.U32.AND P0, PT, R7.reuse, 0x20, P0 ;  /* 0x000000200700780c */ /* 0x040fe40000701070 */
[----:B------:R-:W-:Y:S02]  /*1c50*/  ELECT P1, URZ, PT ;  /* 0x00000000003f782f */ /* 0x000fe40003820000 */
[----:B------:R-:W-:Y:S01]  /*1c60*/  SHF.L.U32 R2, R2, 0x1f, RZ ;  /* 0x0000001f02027819 */ /* 0x000fe200000006ff */
[----:B------:R-:W-:Y:S01]  /*1c70*/  UIADD3 UR8, UR8, 0x10000, URZ ;  /* 0x0001000008087890 */ /* 0x000fe2000fffe03f */
[----:B------:R-:W-:Y:S01]  /*1c80*/  ISETP.LT.U32.AND P1, PT, R7, 0x20, P1 ;  /* 0x000000200700780c */ /* 0x000fe20000f21070 */
[----:B--2---:R-:W-:Y:S01]  /*1c90*/  ULEA UR12, UR5, UR20, 0xe ;  /* 0x00000014050c7291 */ /* 0x004fe2000f8e703f */
[----:B------:R-:W-:Y:S01]  /*1ca0*/  UMOV UR14, UR10 ;  /* 0x0000000a000e7c82 */ /* 0x000fe20008000000 */
[----:B------:R-:W-:-:S02]  /*1cb0*/  USHF.R.U32.HI UR21, URZ, 0x4, UR8 ;  /* 0x000000043f157899 */ /* 0x000fc40008011608 */
[----:B------:R-:W-:Y:S02]  /*1cc0*/  USHF.R.U32.HI UR18, URZ, 0x4, UR12 ;  /* 0x000000043f127899 */ /* 0x000fe4000801160c */
[----:B------:R-:W-:Y:S01]  /*1cd0*/  VOTEU.ANY UP0, P0 ;  /* 0x00000000003f7886 */ /* 0x000fe20000000100 */
[----:B------:R-:W-:Y:S01]  /*1ce0*/  VOTEU.ANY UP2, P0 ;  /* 0x00000000003f7886 */ /* 0x000fe20000040100 */
[----:B------:R-:W-:Y:S01]  /*1cf0*/  USGXT.U32 UR21, UR21, 0xe ;  /* 0x0000000e1515789a */ /* 0x000fe20008000000 */
[----:B------:R1:W-:Y:S01]  /*1d00*/  @!P2 SYNCS.ARRIVE.TRANS64 RZ, [UR32+0x14000], R3 ;  /* 0x01400003ffffa9a7 */ /* 0x0003e20008000020 */
[----:B------:R-:W-:Y:S01]  /*1d10*/  BAR.SYNC.DEFER_BLOCKING 0x0 ;  /* 0x0000000000007b1d */ /* 0x000fe20000010000 */
[----:B------:R-:W-:Y:S02]  /*1d20*/  @UP0 UIADD3 UR9, UR32, 0x14000, URZ ;  /* 0x0001400020090890 */ /* 0x000fe4000fffe03f */
[----:B------:R-:W-:-:S03]  /*1d30*/  USGXT.U32 UR18, UR18, 0xe ;  /* 0x0000000e1212789a */ /* 0x000fc60008000000 */
[----:B------:R-:W-:Y:S01]  /*1d40*/  @UP0 UMOV UR6, UR22 ;  /* 0x0000001600060c82 */ /* 0x000fe20008000000 */
[----:B------:R-:W-:Y:S01]  /*1d50*/  @UP0 UMOV UR7, UR23 ;  /* 0x0000001700070c82 */ /* 0x000fe20008000000 */
[----:B------:R-:W-:Y:S01]  /*1d60*/  VOTEU.ANY UP1, P1 ;  /* 0x00000000003f7886 */ /* 0x000fe20000820100 */
[----:B------:R-:W-:Y:S01]  /*1d70*/  VOTEU.ANY UP3, P1 ;  /* 0x00000000003f7886 */ /* 0x000fe20000860100 */
[----:B------:R-:W-:Y:S01]  /*1d80*/  UMOV UR19, 0x80000020 ;  /* 0x8000002000137882 */ /* 0x000fe20000000000 */
[----:B------:R-:W-:Y:S01]  /*1d90*/  UMOV UR16, UR21 ;  /* 0x0000001500107c82 */ /* 0x000fe20008000000 */
[----:B------:R-:W-:Y:S01]  /*1da0*/  UMOV UR17, 0x80000020 ;  /* 0x8000002000117882 */ /* 0x000fe20000000000 */
[----:B------:R-:W-:Y:S01]  /*1db0*/  @UP1 UIADD3 UR13, UR32, 0x14000, URZ ;  /* 0x00014000200d1890 */ /* 0x000fe2000fffe03f */
[----:B------:R-:W-:Y:S01]  /*1dc0*/  @UP1 UMOV UR28, UR24 ;  /* 0x00000018001c1c82 */ /* 0x000fe20008000000 */
[----:B------:R-:W-:Y:S01]  /*1dd0*/  @UP1 UMOV UR29, UR25 ;  /* 0x00000019001d1c82 */ /* 0x000fe20008000000 */
[----:B------:R1:W-:Y:S01]  /*1de0*/  @UP2 UTMALDG.2D [UR8], [UR6] ;  /* 0x00000008060025b4 */ /* 0x0003e20008008000 */
[----:B------:R2:W-:Y:S06]  /*1df0*/  MEMBAR.ALL.CTA ;  /* 0x0000000000007992 */ /* 0x0005ec0000008000 */
[----:B--2---:R-:W2:Y:S02]  /*1e00*/  FENCE.VIEW.ASYNC.S ;  /* 0x00000000000073c6 */ /* 0x004ea40000000000 */
[----:B--2---:R-:W-:Y:S06]  /*1e10*/  BAR.SYNC.DEFER_BLOCKING 0x0 ;  /* 0x0000000000007b1d */ /* 0x004fec0000010000 */
[----:B------:R1:W-:Y:S02]  /*1e20*/  @UP3 UTMALDG.2D [UR12], [UR28] ;  /* 0x0000000c1c0035b4 */ /* 0x0003e40008008000 */
[----:B------:R-:W-:Y:S06]  /*1e30*/  BAR.SYNC.DEFER_BLOCKING 0x0 ;  /* 0x0000000000007b1d */ /* 0x000fec0000010000 */
[----:B------:R-:W2:Y:S02]  /*1e40*/  SYNCS.PHASECHK.TRANS64.TRYWAIT P0, [UR32+0x14000], R2 ;  /* 0x01400002ff0075a7 */ /* 0x000ea40008000160 */
[----:B-12---:R-:W-:Y:S05]  /*1e50*/  @!P0 BRA `(.L_x_49) ;  /* 0x0000000c00048947 */ /* 0x006fea0003800000 */
.L_x_51:
[----:B------:R-:W-:Y:S02]  /*1e60*/  WARPGROUP.DEPBAR.LE gsb0, 0x0 ;  /* 0x00008000000079c5 */ /* 0x000fe40000010000 */
[----:B------:R-:W-:Y:S01]  /*1e70*/  WARPGROUP.ARRIVE ;  /* 0x00000000000079c5 */ /* 0x000fe20000000000 */
[----:B------:R-:W1:Y:S01]  /*1e80*/  LDC R2, c[0x0][0x230] ;  /* 0x00008c00ff027b82 */ /* 0x000e620000000800 */
[----:B------:R-:W-:Y:S01]  /*1e90*/  UIADD3 UR10, UR10, 0x40, URZ ;  /* 0x000000400a0a7890 */ /* 0x000fe2000fffe03f */
[----:B------:R-:W-:Y:S01]  /*1ea0*/  UMOV UR6, UR18 ;  /* 0x0000001200067c82 */ /* 0x000fe20008000000 */
[----:B------:R-:W-:Y:S02]  /*1eb0*/  UMOV UR7, URZ ;  /* 0x0000003f00077c82 */ /* 0x000fe40008000000 */
[----:B------:R-:W-:Y:S01]  /*1ec0*/  QGMMA.64x256x32.F32.E4M3.E4M3 R24, gdesc[UR16], R24 ;  /* 0x03e00000101879f3 */ /* 0x000fe20008700818 */
[----:B------:R-:W-:Y:S01]  /*1ed0*/  UMOV UR16, 0xfffffffe ;  /* 0xfffffffe00107882 */ /* 0x000fe20000000000 */
[----:B------:R-:W-:Y:S01]  /*1ee0*/  UMOV UR17, 0x7fffffdf ;  /* 0x7fffffdf00117882 */ /* 0x000fe20000000000 */
[----:B------:R-:W-:-:S02]  /*1ef0*/  UIADD3 UR5, UR5, 0x1, URZ ;  /* 0x0000000105057890 */ /* 0x000fc4000fffe03f */
[----:B------:R-:W-:Y:S02]  /*1f00*/  UIADD3.64 UR18, UR6, -UR16, URZ ;  /* 0x8000001006127297 */ /* 0x000fe4000fffe03f */
[----:B------:R-:W-:Y:S01]  /*1f10*/  UISETP.NE.U32.AND UP0, UPT, UR5, 0x4, UPT ;  /* 0x000000040500788c */ /* 0x000fe2000bf05070 */
[----:B------:R-:W-:Y:S01]  /*1f20*/  UMOV UR6, UR21 ;  /* 0x0000001500067c82 */ /* 0x000fe20008000000 */
[----:B------:R-:W-:Y:S02]  /*1f30*/  UMOV UR7, URZ ;  /* 0x0000003f00077c82 */ /* 0x000fe40008000000 */
[----:B------:R-:W-:Y:S02]  /*1f40*/  USEL UR5, UR5, URZ, UP0 ;  /* 0x0000003f05057287 */ /* 0x000fe40008000000 */
[----:B------:R-:W-:Y:S02]  /*1f50*/  UIADD3.64 UR16, UR6, -UR16, URZ ;  /* 0x8000001006107297 */ /* 0x000fe4000fffe03f */
[----:B------:R-:W-:Y:S01]  /*1f60*/  USEL UR6, URZ, 0x1, UP0 ;  /* 0x000000013f067887 */ /* 0x000fe20008000000 */
[----:B-1----:R-:W-:-:S03]  /*1f70*/  ISETP.LE.AND P0, PT, R2, UR10, PT ;  /* 0x0000000a02007c0c */ /* 0x002fc6000bf03270 */
[----:B------:R-:W-:-:S09]  /*1f80*/  ULOP3.LUT UR4, UR4, UR6, URZ, 0x3c, !UPT ;  /* 0x0000000604047292 */ /* 0x000fd2000f8e3c3f */
[----:B------:R-:W-:Y:S01]  /*1f90*/  QGMMA.64x256x32.F32.E4M3.E4M3 R24, gdesc[UR16], R24, gsb0 ;  /* 0x03e00000101879f3 */ /* 0x000fe20008000818 */
[----:B------:R-:W-:Y:S05]  /*1fa0*/  @!P0 BRA `(.L_x_50) ;  /* 0xfffffffc000c8947 */ /* 0x000fea000383ffff */
.L_x_48:
[----:B------:R-:W-:Y:S02]  /*1fb0*/  WARPGROUP.DEPBAR.LE gsb0, 0x0 ;  /* 0x00008000000079c5 */ /* 0x000fe40000010000 */
[----:B----4-:R-:W-:Y:S01]  /*1fc0*/  BAR.SYNC.DEFER_BLOCKING 0x0 ;  /* 0x0000000000007b1d */ /* 0x010fe20000010000 */
[C---:B-1---5:R-:W-:Y:S01]  /*1fd0*/  IMAD.SHL.U32 R2, R0.reuse, 0x40, RZ ;  /* 0x0000004000027824 */ /* 0x062fe200078e00ff */
[C---:B------:R-:W-:Y:S01]  /*1fe0*/  LOP3.LUT R3, R0.reuse, 0x1c, RZ, 0xc0, !PT ;  /* 0x0000001c00037812 */ /* 0x040fe200078ec0ff */
[----:B---3--:R-:W-:Y:S01]  /*1ff0*/  IMAD.SHL.U32 R4, R0, 0x2, RZ ;  /* 0x0000000200047824 */ /* 0x008fe200078e00ff */
[----:B------:R-:W-:Y:S02]  /*2000*/  ELECT P0, URZ, PT ;  /* 0x00000000003f782f */ /* 0x000fe40003800000 */
[----:B------:R-:W-:Y:S01]  /*2010*/  F2FP.SATFINITE.E4M3.F32.PACK_AB_MERGE_C R24, R25, R24, RZ ;  /* 0x000000181918723e */ /* 0x000fe200048070ff */
[----:B------:R-:W-:Y:S01]  /*2020*/  UMOV UR10, UR11 ;  /* 0x0000000b000a7c82 */ /* 0x000fe20008000000 */
[----:B------:R-:W-:-:S02]  /*2030*/  LOP3.LUT R2, R2, 0x1800, RZ, 0xc0, !PT ;  /* 0x0000180002027812 */ /* 0x000fc400078ec0ff */
[----:B------:R-:W-:Y:S02]  /*2040*/  LOP3.LUT R4, R4, 0x6, RZ, 0xc0, !PT ;  /* 0x0000000604047812 */ /* 0x000fe400078ec0ff */
[----:B------:R-:W-:Y:S01]  /*2050*/  F2FP.SATFINITE.E4M3.F32.PACK_AB_MERGE_C R26, R27, R26, RZ ;  /* 0x0000001a1b1a723e */ /* 0x000fe200048070ff */
[----:B------:R-:W-:Y:S01]  /*2060*/  IMAD R2, R3, 0x20, R2 ;  /* 0x0000002003027824 */ /* 0x000fe200078e0202 */
[----:B------:R-:W-:Y:S01]  /*2070*/  F2FP.SATFINITE.E4M3.F32.PACK_AB_MERGE_C R28, R29, R28, RZ ;  /* 0x0000001c1d1c723e */ /* 0x000fe200048070ff */
[----:B------:R-:W-:Y:S01]  /*2080*/  IMAD R3, R3, 0x4, R4 ;  /* 0x0000000403037824 */ /* 0x000fe200078e0204 */
[----:B------:R-:W-:Y:S02]  /*2090*/  F2FP.SATFINITE.E4M3.F32.PACK_AB_MERGE_C R30, R31, R30, RZ ;  /* 0x0000001e1f1e723e */ /* 0x000fe400048070ff */
[----:B------:R-:W-:Y:S01]  /*20a0*/  F2FP.SATFINITE.E4M3.F32.PACK_AB_MERGE_C R88, R89, R88, RZ ;  /* 0x000000585958723e */ /* 0x000fe200048070ff */
[----:B------:R-:W-:Y:S01]  /*20b0*/  IMAD.IADD R3, R2, 0x1, R3 ;  /* 0x0000000102037824 */ /* 0x000fe200078e0203 */
[----:B------:R-:W-:-:S02]  /*20c0*/  F2FP.SATFINITE.E4M3.F32.PACK_AB_MERGE_C R90, R91, R90, RZ ;  /* 0x0000005a5b5a723e */ /* 0x000fc400048070ff */
[----:B------:R-:W-:Y:S02]  /*20d0*/  F2FP.SATFINITE.E4M3.F32.PACK_AB_MERGE_C R92, R93, R92, RZ ;  /* 0x0000005c5d5c723e */ /* 0x000fe400048070ff */
[----:B------:R-:W-:Y:S01]  /*20e0*/  F2FP.SATFINITE.E4M3.F32.PACK_AB_MERGE_C R94, R95, R94, RZ ;  /* 0x0000005e5f5e723e */ /* 0x000fe200048070ff */
[----:B------:R-:W1:Y:S02]  /*20f0*/  @!P2 SYNCS.CCTL.IV [UR20+0x14000] ;  /* 0x01400000ff00a9b1 */ /* 0x000e640008000014 */
[----:B-1----:R-:W-:Y:S01]  /*2100*/  BAR.SYNC.DEFER_BLOCKING 0x0 ;  /* 0x0000000000007b1d */ /* 0x002fe20000010000 */
[----:B------:R-:W-:Y:S02]  /*2110*/  F2FP.SATFINITE.E4M3.F32.PACK_AB_MERGE_C R32, R33, R32, RZ ;  /* 0x000000202120723e */ /* 0x000fe400048070ff */
[----:B------:R-:W-:Y:S02]  /*2120*/  F2FP.SATFINITE.E4M3.F32.PACK_AB_MERGE_C R34, R35, R34, RZ ;  /* 0x000000222322723e */ /* 0x000fe400048070ff */
[----:B------:R-:W-:-:S02]  /*2130*/  F2FP.SATFINITE.E4M3.F32.PACK_AB_MERGE_C R36, R37, R36, RZ ;  /* 0x000000242524723e */ /* 0x000fc400048070ff */
[----:B------:R-:W-:Y:S02]  /*2140*/  F2FP.SATFINITE.E4M3.F32.PACK_AB_MERGE_C R38, R39, R38, RZ ;  /* 0x000000262726723e */ /* 0x000fe400048070ff */
[----:B------:R-:W-:Y:S02]  /*2150*/  F2FP.SATFINITE.E4M3.F32.PACK_AB_MERGE_C R96, R97, R96, RZ ;  /* 0x000000606160723e */ /* 0x000fe400048070ff */
[----:B------:R-:W-:Y:S02]  /*2160*/  F2FP.SATFINITE.E4M3.F32.PACK_AB_MERGE_C R98, R99, R98, RZ ;  /* 0x000000626362723e */ /* 0x000fe400048070ff */
[----:B------:R-:W-:Y:S02]  /*2170*/  F2FP.SATFINITE.E4M3.F32.PACK_AB_MERGE_C R100, R101, R100, RZ ;  /* 0x000000646564723e */ /* 0x000fe400048070ff */
[----:B------:R-:W-:Y:S02]  /*2180*/  F2FP.SATFINITE.E4M3.F32.PACK_AB_MERGE_C R102, R103, R102, RZ ;  /* 0x000000666766723e */ /* 0x000fe400048070ff */
[----:B------:R-:W-:-:S02]  /*2190*/  ISETP.LT.U32.AND P0, PT, R7, 0x40, P0 ;  /* 0x000000400700780c */ /* 0x000fc40000701070 */
[----:B------:R-:W-:Y:S02]  /*21a0*/  LOP3.LUT R5, R3, 0x10, RZ, 0x3c, !PT ;  /* 0x0000001003057812 */ /* 0x000fe400078e3cff */
[----:B------:R-:W-:Y:S02]  /*21b0*/  F2FP.SATFINITE.E4M3.F32.PACK_AB_MERGE_C R40, R41, R40, RZ ;  /* 0x000000282928723e */ /* 0x000fe400048070ff */
[----:B------:R-:W-:Y:S01]  /*21c0*/  F2FP.SATFINITE.E4M3.F32.PACK_AB_MERGE_C R42, R43, R42, RZ ;  /* 0x0000002a2b2a723e */ /* 0x000fe200048070ff */
[----:B------:R-:W1:Y:S02]  /*21d0*/  @!P2 SYNCS.CCTL.IV [UR20+0x14008] ;  /* 0x01400800ff00a9b1 */ /* 0x000e640008000014 */
[----:B-1----:R-:W-:Y:S01]  /*21e0*/  BAR.SYNC.DEFER_BLOCKING 0x0 ;  /* 0x0000000000007b1d */ /* 0x002fe20000010000 */
[----:B------:R-:W-:Y:S02]  /*21f0*/  F2FP.SATFINITE.E4M3.F32.PACK_AB_MERGE_C R44, R45, R44, RZ ;  /* 0x0000002c2d2c723e */ /* 0x000fe400048070ff */
[----:B------:R-:W-:-:S02]  /*2200*/  F2FP.SATFINITE.E4M3.F32.PACK_AB_MERGE_C R46, R47, R46, RZ ;  /* 0x0000002e2f2e723e */ /* 0x000fc400048070ff */
[----:B------:R-:W-:Y:S01]  /*2210*/  F2FP.SATFINITE.E4M3.F32.PACK_AB_MERGE_C R104, R105, R104, RZ ;  /* 0x000000686968723e */ /* 0x000fe200048070ff */
[----:B------:R-:W-:Y:S01]  /*2220*/  VOTEU.ANY UP0, P0 ;  /* 0x00000000003f7886 */ /* 0x000fe20000000100 */
[----:B------:R-:W-:Y:S01]  /*2230*/  F2FP.SATFINITE.E4M3.F32.PACK_AB_MERGE_C R106, R107, R106, RZ ;  /* 0x0000006a6b6a723e */ /* 0x000fe200048070ff */
[----:B------:R-:W-:Y:S01]  /*2240*/  VOTEU.ANY UP1, P0 ;  /* 0x00000000003f7886 */ /* 0x000fe20000020100 */
[----:B------:R-:W-:Y:S02]  /*2250*/  F2FP.SATFINITE.E4M3.F32.PACK_AB_MERGE_C R108, R109, R108, RZ ;  /* 0x0000006c6d6c723e */ /* 0x000fe400048070ff */
[----:B------:R-:W-:Y:S01]  /*2260*/  F2FP.SATFINITE.E4M3.F32.PACK_AB_MERGE_C R110, R111, R110, RZ ;  /* 0x0000006e6f6e723e */ /* 0x000fe200048070ff */
[----:B--2---:R-:W-:Y:S01]  /*2270*/  @UP0 UMOV UR6, UR26 ;  /* 0x0000001a00060c82 */ /* 0x004fe20008000000 */
[----:B------:R-:W-:Y:S01]  /*2280*/  LOP3.LUT R7, R3, 0x20, RZ, 0x3c, !PT ;  /* 0x0000002003077812 */ /* 0x000fe200078e3cff */
[----:B------:R-:W-:Y:S01]  /*2290*/  @UP0 UMOV UR7, UR27 ;  /* 0x0000001b00070c82 */ /* 0x000fe20008000000 */
[----:B------:R-:W-:-:S02]  /*22a0*/  F2FP.SATFINITE.E4M3.F32.PACK_AB_MERGE_C R48, R49, R48, RZ ;  /* 0x000000303130723e */ /* 0x000fc400048070ff */
[----:B------:R-:W-:Y:S02]  /*22b0*/  F2FP.SATFINITE.E4M3.F32.PACK_AB_MERGE_C R50, R51, R50, RZ ;  /* 0x000000323332723e */ /* 0x000fe400048070ff */
[----:B------:R-:W-:Y:S02]  /*22c0*/  F2FP.SATFINITE.E4M3.F32.PACK_AB_MERGE_C R52, R53, R52, RZ ;  /* 0x000000343534723e */ /* 0x000fe400048070ff */
[----:B------:R-:W-:Y:S02]  /*22d0*/  F2FP.SATFINITE.E4M3.F32.PACK_AB_MERGE_C R54, R55, R54, RZ ;  /* 0x000000363736723e */ /* 0x000fe400048070ff */
[----:B------:R-:W-:Y:S01]  /*22e0*/  F2FP.SATFINITE.E4M3.F32.PACK_AB_MERGE_C R112, R113, R112, RZ ;  /* 0x000000707170723e */ /* 0x000fe200048070ff */
[----:B------:R-:W1:Y:S02]  /*22f0*/  @!P2 SYNCS.CCTL.IV [UR20+0x14010] ;  /* 0x01401000ff00a9b1 */ /* 0x000e640008000014 */
[----:B-1----:R-:W-:Y:S01]  /*2300*/  BAR.SYNC.DEFER_BLOCKING 0x0 ;  /* 0x0000000000007b1d */ /* 0x002fe20000010000 */
[----:B------:R-:W-:-:S02]  /*2310*/  F2FP.SATFINITE.E4M3.F32.PACK_AB_MERGE_C R114, R115, R114, RZ ;  /* 0x000000727372723e */ /* 0x000fc400048070ff */
[----:B------:R-:W-:Y:S02]  /*2320*/  F2FP.SATFINITE.E4M3.F32.PACK_AB_MERGE_C R116, R117, R116, RZ ;  /* 0x000000747574723e */ /* 0x000fe400048070ff */
[----:B------:R-:W-:Y:S02]  /*2330*/  F2FP.SATFINITE.E4M3.F32.PACK_AB_MERGE_C R118, R119, R118, RZ ;  /* 0x000000767776723e */ /* 0x000fe400048070ff */
[----:B------:R-:W-:Y:S02]  /*2340*/  LOP3.LUT R9, R3, 0x30, RZ, 0x3c, !PT ;  /* 0x0000003003097812 */ /* 0x000fe400078e3cff */
[----:B------:R-:W-:Y:S02]  /*2350*/  F2FP.SATFINITE.E4M3.F32.PACK_AB_MERGE_C R56, R57, R56, RZ ;  /* 0x000000383938723e */ /* 0x000fe400048070ff */
[----:B------:R-:W-:Y:S02]  /*2360*/  F2FP.SATFINITE.E4M3.F32.PACK_AB_MERGE_C R58, R59, R58, RZ ;  /* 0x0000003a3b3a723e */ /* 0x000fe400048070ff */
[----:B------:R-:W-:-:S02]  /*2370*/  F2FP.SATFINITE.E4M3.F32.PACK_AB_MERGE_C R60, R61, R60, RZ ;  /* 0x0000003c3d3c723e */ /* 0x000fc400048070ff */
[----:B------:R-:W-:Y:S02]  /*2380*/  F2FP.SATFINITE.E4M3.F32.PACK_AB_MERGE_C R62, R63, R62, RZ ;  /* 0x0000003e3f3e723e */ /* 0x000fe400048070ff */
[----:B------:R-:W-:Y:S02]  /*2390*/  F2FP.SATFINITE.E4M3.F32.PACK_AB_MERGE_C R120, R121, R120, RZ ;  /* 0x000000787978723e */ /* 0x000fe400048070ff */
[----:B------:R-:W-:Y:S02]  /*23a0*/  F2FP.SATFINITE.E4M3.F32.PACK_AB_MERGE_C R122, R123, R122, RZ ;  /* 0x0000007a7b7a723e */ /* 0x000fe400048070ff */
[----:B------:R-:W-:Y:S02]  /*23b0*/  F2FP.SATFINITE.E4M3.F32.PACK_AB_MERGE_C R124, R125, R124, RZ ;  /* 0x0000007c7d7c723e */ /* 0x000fe400048070ff */
[----:B------:R-:W-:Y:S01]  /*23c0*/  F2FP.SATFINITE.E4M3.F32.PACK_AB_MERGE_C R126, R127, R126, RZ ;  /* 0x0000007e7f7e723e */ /* 0x000fe200048070ff */
[----:B------:R-:W1:Y:S02]  /*23d0*/  @!P2 SYNCS.CCTL.IV [UR20+0x14018] ;  /* 0x01401800ff00a9b1 */ /* 0x000e640008000014 */
[----:B-1----:R-:W-:Y:S01]  /*23e0*/  STS.U16 [R3+UR20], R24 ;  /* 0x0000001803007988 */ /* 0x002fe20008000414 */
[----:B------:R-:W-:-:S02]  /*23f0*/  F2FP.SATFINITE.E4M3.F32.PACK_AB_MERGE_C R64, R65, R64, RZ ;  /* 0x000000404140723e */ /* 0x000fc400048070ff */
[----:B------:R-:W-:Y:S01]  /*2400*/  F2FP.SATFINITE.E4M3.F32.PACK_AB_MERGE_C R66, R67, R66, RZ ;  /* 0x000000424342723e */ /* 0x000fe200048070ff */
[----:B------:R-:W-:Y:S01]  /*2410*/  STS.U16 [R3+UR20+0x400], R26 ;  /* 0x0004001a03007988 */ /* 0x000fe20008000414 */
[----:B------:R-:W-:Y:S02]  /*2420*/  F2FP.SATFINITE.E4M3.F32.PACK_AB_MERGE_C R68, R69, R68, RZ ;  /* 0x000000444544723e */ /* 0x000fe400048070ff */
[----:B------:R-:W-:Y:S01]  /*2430*/  F2FP.SATFINITE.E4M3.F32.PACK_AB_MERGE_C R70, R71, R70, RZ ;  /* 0x000000464746723e */ /* 0x000fe200048070ff */
[----:B------:R-:W-:Y:S01]  /*2440*/  STS.U16 [R3+UR20+0x8], R28 ;  /* 0x0000081c03007988 */ /* 0x000fe20008000414 */
[----:B------:R-:W-:Y:S02]  /*2450*/  F2FP.SATFINITE.E4M3.F32.PACK_AB_MERGE_C R128, R129, R128, RZ ;  /* 0x000000808180723e */ /* 0x000fe400048070ff */
[----:B------:R-:W-:Y:S01]  /*2460*/  F2FP.SATFINITE.E4M3.F32.PACK_AB_MERGE_C R130, R131, R130, RZ ;  /* 0x000000828382723e */ /* 0x000fe200048070ff */
[----:B------:R-:W-:Y:S01]  /*2470*/  STS.U16 [R3+UR20+0x408], R30 ;  /* 0x0004081e03007988 */ /* 0x000fe20008000414 */
        /* <DEDUP_REMOVED lines=14> */
[----:B------:R-:W-:Y:S01]  /*2560*/  STS.U16 [R5+UR20], R32 ;  /* 0x0000002005007988 */ /* 0x000fe20008000414 */
        /* <DEDUP_REMOVED lines=12> */
[----:B------:R-:W-:-:S03]  /*2630*/  SHF.R.U32.HI R0, RZ, 0x5, R0 ;  /* 0x00000005ff007819 */ /* 0x000fc60000011600 */
[----:B------:R-:W-:Y:S01]  /*2640*/  STS.U16 [R5+UR20+0x2400], R98 ;  /* 0x0024006205007988 */ /* 0x000fe20008000414 */
[----:B------:R-:W-:-:S03]  /*2650*/  R2UR UR5, R0 ;  /* 0x00000000000572ca */ /* 0x000fc600000e0000 */
[----:B------:R-:W-:Y:S04]  /*2660*/  STS.U16 [R5+UR20+0x2008], R100 ;  /* 0x0020086405007988 */ /* 0x000fe80008000414 */
[----:B------:R1:W-:Y:S04]  /*2670*/  STS.U16 [R5+UR20+0x2408], R102 ;  /* 0x0024086605007988 */ /* 0x0003e80008000414 */
[----:B------:R-:W-:Y:S02]  /*2680*/  STS.U16 [R7+UR20], R40 ;  /* 0x0000002807007988 */ /* 0x000fe40008000414 */
[----:B------:R-:W-:-:S02]  /*2690*/  ULOP3.LUT UR5, UR5, 0x1, URZ, 0xc0, !UPT ;  /* 0x0000000105057892 */ /* 0x000fc4000f8ec03f */
[----:B------:R-:W-:Y:S01]  /*26a0*/  STS.U16 [R7+UR20+0x400], R42 ;  /* 0x0004002a07007988 */ /* 0x000fe20008000414 */
[----:B-1----:R-:W-:Y:S01]  /*26b0*/  LOP3.LUT R5, R3, 0x40, RZ, 0x3c, !PT ;  /* 0x0000004003057812 */ /* 0x002fe200078e3cff */
[----:B------:R-:W-:Y:S02]  /*26c0*/  ULEA UR9, UR5, UR15, 0x7 ;  /* 0x0000000f05097291 */ /* 0x000fe4000f8e383f */
[----:B------:R-:W-:Y:S01]  /*26d0*/  STS.U16 [R7+UR20+0x8], R44 ;  /* 0x0000082c07007988 */ /* 0x000fe20008000414 */
[----:B------:R-:W-:-:S03]  /*26e0*/  ULEA UR8, UR5, UR20, 0xd ;  /* 0x0000001405087291 */ /* 0x000fc6000f8e683f */
[----:B------:R-:W-:Y:S04]  /*26f0*/  STS.U16 [R7+UR20+0x408], R46 ;  /* 0x0004082e07007988 */ /* 0x000fe80008000414 */
[----:B------:R-:W-:Y:S04]  /*2700*/  STS.U16 [R7+UR20+0x2000], R104 ;  /* 0x0020006807007988 */ /* 0x000fe80008000414 */
[----:B------:R-:W-:Y:S04]  /*2710*/  STS.U16 [R7+UR20+0x2400], R106 ;  /* 0x0024006a07007988 */ /* 0x000fe80008000414 */
[----:B------:R-:W-:Y:S04]  /*2720*/  STS.U16 [R7+UR20+0x2008], R108 ;  /* 0x0020086c07007988 */ /* 0x000fe80008000414 */
[----:B------:R1:W-:Y:S04]  /*2730*/  STS.U16 [R7+UR20+0x2408], R110 ;  /* 0x0024086e07007988 */ /* 0x0003e80008000414 */
[----:B------:R-:W-:Y:S04]  /*2740*/  STS.U16 [R9+UR20], R48 ;  /* 0x0000003009007988 */ /* 0x000fe80008000414 */
[----:B------:R-:W-:Y:S01]  /*2750*/  STS.U16 [R9+UR20+0x400], R50 ;  /* 0x0004003209007988 */ /* 0x000fe20008000414 */
[----:B-1----:R-:W-:-:S03]  /*2760*/  LOP3.LUT R7, R3, 0x50, RZ, 0x3c, !PT ;  /* 0x0000005003077812 */ /* 0x002fc600078e3cff */
[----:B------:R-:W-:Y:S04]  /*2770*/  STS.U16 [R9+UR20+0x8], R52 ;  /* 0x0000083409007988 */ /* 0x000fe80008000414 */
[----:B------:R-:W-:Y:S04]  /*2780*/  STS.U16 [R9+UR20+0x408], R54 ;  /* 0x0004083609007988 */ /* 0x000fe80008000414 */
[----:B------:R-:W-:Y:S04]  /*2790*/  STS.U16 [R9+UR20+0x2000], R112 ;  /* 0x0020007009007988 */ /* 0x000fe80008000414 */
[----:B------:R-:W-:Y:S04]  /*27a0*/  STS.U16 [R9+UR20+0x2400], R114 ;  /* 0x0024007209007988 */ /* 0x000fe80008000414 */
[----:B------:R-:W-:Y:S04]  /*27b0*/  STS.U16 [R9+UR20+0x2008], R116 ;  /* 0x0020087409007988 */ /* 0x000fe80008000414 */
[----:B------:R1:W-:Y:S04]  /*27c0*/  STS.U16 [R9+UR20+0x2408], R118 ;  /* 0x0024087609007988 */ /* 0x0003e80008000414 */
[----:B------:R-:W-:Y:S04]  /*27d0*/  STS.U16 [R5+UR20], R56 ;  /* 0x0000003805007988 */ /* 0x000fe80008000414 */
[----:B------:R-:W-:Y:S01]  /*27e0*/  STS.U16 [R5+UR20+0x400], R58 ;  /* 0x0004003a05007988 */ /* 0x000fe20008000414 */
[----:B-1----:R-:W-:-:S02]  /*27f0*/  LOP3.LUT R9, R3, 0x60, RZ, 0x3c, !PT ;  /* 0x0000006003097812 */ /* 0x002fc400078e3cff */
[----:B------:R-:W-:Y:S01]  /*2800*/  LOP3.LUT R3, R3, 0x70, RZ, 0x3c, !PT ;  /* 0x0000007003037812 */ /* 0x000fe200078e3cff */
[----:B------:R-:W-:Y:S04]  /*2810*/  STS.U16 [R5+UR20+0x8], R60 ;  /* 0x0000083c05007988 */ /* 0x000fe80008000414 */
[----:B------:R-:W-:Y:S04]  /*2820*/  STS.U16 [R5+UR20+0x408], R62 ;  /* 0x0004083e05007988 */ /* 0x000fe80008000414 */
[----:B------:R-:W-:Y:S04]  /*2830*/  STS.U16 [R5+UR20+0x2000], R120 ;  /* 0x0020007805007988 */ /* 0x000fe80008000414 */
[----:B------:R-:W-:Y:S04]  /*2840*/  STS.U16 [R5+UR20+0x2400], R122 ;  /* 0x0024007a05007988 */ /* 0x000fe80008000414 */
[----:B------:R-:W-:Y:S04]  /*2850*/  STS.U16 [R5+UR20+0x2008], R124 ;  /* 0x0020087c05007988 */ /* 0x000fe80008000414 */
[----:B------:R-:W-:Y:S04]  /*2860*/  STS.U16 [R5+UR20+0x2408], R126 ;  /* 0x0024087e05007988 */ /* 0x000fe80008000414 */
[----:B------:R-:W-:Y:S04]  /*2870*/  STS.U16 [R7+UR20], R64 ;  /* 0x0000004007007988 */ /* 0x000fe80008000414 */
[----:B------:R-:W-:Y:S04]  /*2880*/  STS.U16 [R7+UR20+0x400], R66 ;  /* 0x0004004207007988 */ /* 0x000fe80008000414 */
        /* <DEDUP_REMOVED lines=21> */
[----:B------:R-:W-:Y:S01]  /*29e0*/  STS.U16 [R3+UR20+0x2408], R150 ;  /* 0x0024089603007988 */ /* 0x000fe20008000414 */
[----:B------:R1:W-:Y:S06]  /*29f0*/  MEMBAR.ALL.CTA ;  /* 0x0000000000007992 */ /* 0x0003ec0000008000 */
[----:B-1----:R-:W1:Y:S02]  /*2a00*/  FENCE.VIEW.ASYNC.S ;  /* 0x00000000000073c6 */ /* 0x002e640000000000 */
[----:B-1----:R-:W-:Y:S06]  /*2a10*/  BAR.SYNC.DEFER_BLOCKING 0x0 ;  /* 0x0000000000007b1d */ /* 0x002fec0000010000 */
[----:B------:R1:W-:Y:S01]  /*2a20*/  @UP1 UTMASTG.2D [UR8], [UR6] ;  /* 0x00000008060013b5 */ /* 0x0003e20008008000 */
[----:B------:R0:W-:Y:S01]  /*2a30*/  UTMACMDFLUSH ;  /* 0x00000000000079b7 */ /* 0x0001e20000000000 */
[----:B------:R-:W-:-:S04]  /*2a40*/  DEPBAR.LE SB0, 0x0 ;  /* 0x000080000000791a */ /* 0x000fc80000000000 */
[----:B------:R-:W-:Y:S06]  /*2a50*/  BAR.SYNC.DEFER_BLOCKING 0x0 ;  /* 0x0000000000007b1d */ /* 0x000fec0000010000 */
[----:B-1----:R-:W-:Y:S05]  /*2a60*/  EXIT ;  /* 0x000000000000794d */ /* 0x002fea0003800000 */
.L_x_49:
[----:B------:R-:W1:Y:S02]  /*2a70*/  SYNCS.PHASECHK.TRANS64.TRYWAIT P0, [UR32+0x14000], R2 ;  /* 0x01400002ff0075a7 */ /* 0x000e640008000160 */
[----:B-1----:R-:W-:Y:S05]  /*2a80*/  @!P0 BRA `(.L_x_49) ;  /* 0xfffffffc00f88947 */ /* 0x002fea000383ffff */
[----:B------:R-:W-:Y:S05]  /*2a90*/  BRA `(.L_x_51) ;  /* 0xfffffff000f07947 */ /* 0x000fea000383ffff */
.L_x_52:
[----:B------:R-:W-:-:S00]  /*2aa0*/  BRA `(.L_x_52) ;  /* 0xfffffffc00fc7947 */ /* 0x000fc0000383ffff */
[----:B------:R-:W-:-:S00]  /*2ab0*/  NOP ;  /* 0x0000000000007918 */ /* 0x000fc00000000000 */
        /* <DEDUP_REMOVED lines=12> */
.L_x_53:


//--------------------- .nv.shared.gluon_wgmma    --------------------------
	.section	.nv.shared.gluon_wgmma,"aw",@nobits
	.sectionflags	@""
	.align	16
	.zero		1024


//--------------------- .nv.shared.reserved.0     --------------------------
	.section	.nv.shared.reserved.0,"aw",@nobits
	.weak		__nv_reservedSMEM_offset_0_alias
	.size		__nv_reservedSMEM_offset_0_alias, 0, 0
	.other		__nv_reservedSMEM_offset_0_alias,@"STO_CUDA_RESERVED_SHARED STV_DEFAULT"
__nv_reservedSMEM_offset_0_alias:
	.zero		0


//--------------------- .nv.constant0.gluon_wgmma --------------------------
	.section	.nv.constant0.gluon_wgmma,"a",@progbits
	.sectionflags	@""
	.align	4
.nv.constant0.gluon_wgmma:
	.zero		608


//--------------------- SYMBOLS --------------------------

	.type		.nv.reservedSmem.offset0,@object
	.size		.nv.reservedSmem.offset0,0x4
